	.target	sm_90a

	.elftype	@"ET_EXEC"


//--------------------- .note.nv.tkinfo           --------------------------
	.section	.note.nv.tkinfo,"",@"SHT_NOTE"
	.sectionflags	@"SHF_NOTE_NV_TKINFO"
	.tkinfo
        /*0018*/ 	.word	0x00000002
        /*0030*/ 	.string	""
        /*0030*/ 	.string	"ptxas"
        /*0030*/ 	.string	"Cuda compilation tools, release 13.0, V13.0.88"
        /*0030*/ 	.string	"Build cuda_13.0.r13.0/compiler.36424714_0"
        /*0030*/ 	.string	"-arch sm_90a -m 64 "



//--------------------- .note.nv.cuinfo           --------------------------
	.section	.note.nv.cuinfo,"",@"SHT_NOTE"
	.sectionflags	@"SHF_NOTE_NV_CUINFO"
        /*0018*/ 	.short	0x0002
        /*001a*/ 	.short	0x005a
        /*001c*/ 	.short	0x0082
	.zero		2


//--------------------- .nv.info                  --------------------------
	.section	.nv.info,"",@"SHT_CUDA_INFO"
	.align	4


	//----- nvinfo : EIATTR_REGCOUNT
	.align		4
        /*0000*/ 	.byte	0x04, 0x2f
        /*0002*/ 	.short	(.L_15 - .L_14)
	.align		4
.L_14:
        /*0004*/ 	.word	index@(_ZN7cutlass13device_kernelINS_4gemm6kernel13GemmUniversalIN4cute5tupleIJiiiiEEENS1_10collective13CollectiveMmaINS1_34MainloopSm90TmaGmmaWarpSpecializedILi2ENS5_IJNS4_1CILi1EEESB_SB_EEENS1_35KernelTmaWarpSpecializedCooperativeEEENS5_IJNSA_ILi256EEENSA_ILi64EEESF_EEEaNS5_IJlSB_lEEEaSI_NS4_8TiledMMAINS4_8MMA_AtomIJNS4_4SM904GMMA26MMA_64x64x32_S32S8S8_SS_TNEEEENS4_6LayoutINS5_IJNSA_ILi2EEESB_SB_EEENS5_IJSB_NSA_ILi0EEESS_EEEEENS5_IJNS4_10UnderscoreESV_SV_EEEEENS4_13SM90_TMA_LOADENS4_14ComposedLayoutINS4_7SwizzleILi3ELi4ELi3EEENS4_18smem_ptr_flag_bitsILi8EEENSP_INS5_IJNSA_ILi8EEENSA_ILi128EEEEEENS5_IJS15_SB_EEEEEEEvNS4_8identityESY_S19_vS1A_EENS_8epilogue10collective6detail29Sm90TmaWarpSpecializedAdapterINS1D_15DefaultEpilogueIaSI_SI_NS1C_6thread17LinearCombinationIaLi1EiiLNS1H_9ScaleType4KindE0ELNS_15FloatRoundStyleE2EaEENS1_15EpilogueDefaultEEEEEvvEEEEvNT_6ParamsE)
        /*0008*/ 	.word	0x000000a8


	//----- nvinfo : EIATTR_FRAME_SIZE
	.align		4
.L_15:
        /*000c*/ 	.byte	0x04, 0x11
        /*000e*/ 	.short	(.L_17 - .L_16)
	.align		4
.L_16:
        /*0010*/ 	.word	index@(_ZN7cutlass13device_kernelINS_4gemm6kernel13GemmUniversalIN4cute5tupleIJiiiiEEENS1_10collective13CollectiveMmaINS1_34MainloopSm90TmaGmmaWarpSpecializedILi2ENS5_IJNS4_1CILi1EEESB_SB_EEENS1_35KernelTmaWarpSpecializedCooperativeEEENS5_IJNSA_ILi256EEENSA_ILi64EEESF_EEEaNS5_IJlSB_lEEEaSI_NS4_8TiledMMAINS4_8MMA_AtomIJNS4_4SM904GMMA26MMA_64x64x32_S32S8S8_SS_TNEEEENS4_6LayoutINS5_IJNSA_ILi2EEESB_SB_EEENS5_IJSB_NSA_ILi0EEESS_EEEEENS5_IJNS4_10UnderscoreESV_SV_EEEEENS4_13SM90_TMA_LOADENS4_14ComposedLayoutINS4_7SwizzleILi3ELi4ELi3EEENS4_18smem_ptr_flag_bitsILi8EEENSP_INS5_IJNSA_ILi8EEENSA_ILi128EEEEEENS5_IJS15_SB_EEEEEEEvNS4_8identityESY_S19_vS1A_EENS_8epilogue10collective6detail29Sm90TmaWarpSpecializedAdapterINS1D_15DefaultEpilogueIaSI_SI_NS1C_6thread17LinearCombinationIaLi1EiiLNS1H_9ScaleType4KindE0ELNS_15FloatRoundStyleE2EaEENS1_15EpilogueDefaultEEEEEvvEEEEvNT_6ParamsE)
        /*0014*/ 	.word	0x00000000


	//----- nvinfo : EIATTR_MIN_STACK_SIZE
	.align		4
.L_17:
        /*0018*/ 	.byte	0x04, 0x12
        /*001a*/ 	.short	(.L_19 - .L_18)
	.align		4
.L_18:
        /*001c*/ 	.word	index@(_ZN7cutlass13device_kernelINS_4gemm6kernel13GemmUniversalIN4cute5tupleIJiiiiEEENS1_10collective13CollectiveMmaINS1_34MainloopSm90TmaGmmaWarpSpecializedILi2ENS5_IJNS4_1CILi1EEESB_SB_EEENS1_35KernelTmaWarpSpecializedCooperativeEEENS5_IJNSA_ILi256EEENSA_ILi64EEESF_EEEaNS5_IJlSB_lEEEaSI_NS4_8TiledMMAINS4_8MMA_AtomIJNS4_4SM904GMMA26MMA_64x64x32_S32S8S8_SS_TNEEEENS4_6LayoutINS5_IJNSA_ILi2EEESB_SB_EEENS5_IJSB_NSA_ILi0EEESS_EEEEENS5_IJNS4_10UnderscoreESV_SV_EEEEENS4_13SM90_TMA_LOADENS4_14ComposedLayoutINS4_7SwizzleILi3ELi4ELi3EEENS4_18smem_ptr_flag_bitsILi8EEENSP_INS5_IJNSA_ILi8EEENSA_ILi128EEEEEENS5_IJS15_SB_EEEEEEEvNS4_8identityESY_S19_vS1A_EENS_8epilogue10collective6detail29Sm90TmaWarpSpecializedAdapterINS1D_15DefaultEpilogueIaSI_SI_NS1C_6thread17LinearCombinationIaLi1EiiLNS1H_9ScaleType4KindE0ELNS_15FloatRoundStyleE2EaEENS1_15EpilogueDefaultEEEEEvvEEEEvNT_6ParamsE)
        /*0020*/ 	.word	0x00000000
.L_19:


//--------------------- .nv.compat                --------------------------
	.section	.nv.compat,"",@"SHT_CUDA_COMPAT_INFO"
	.align	4
        /*0000*/ 	.byte	0x02, 0x09, 0x01, 0x00, 0x02, 0x02, 0x04, 0x00, 0x02, 0x05, 0x05, 0x00, 0x03, 0x07, 0x01, 0x01
        /*0010*/ 	.byte	0x02, 0x03, 0x01, 0x00, 0x02, 0x06, 0x01, 0x00, 0x04, 0x0b, 0x08, 0x00, 0x00, 0x00, 0x00, 0x00
        /*0020*/ 	.byte	0x00, 0x00, 0x00, 0x00


//--------------------- .nv.info._ZN7cutlass13device_kernelINS_4gemm6kernel13GemmUniversalIN4cute5tupleIJiiiiEEENS1_10collective13CollectiveMmaINS1_34MainloopSm90TmaGmmaWarpSpecializedILi2ENS5_IJNS4_1CILi1EEESB_SB_EEENS1_35KernelTmaWarpSpecializedCooperativeEEENS5_IJNSA_ILi256EEENSA_ILi64EEESF_EEEaNS5_IJlSB_lEEEaSI_NS4_8TiledMMAINS4_8MMA_AtomIJNS4_4SM904GMMA26MMA_64x64x32_S32S8S8_SS_TNEEEENS4_6LayoutINS5_IJNSA_ILi2EEESB_SB_EEENS5_IJSB_NSA_ILi0EEESS_EEEEENS5_IJNS4_10UnderscoreESV_SV_EEEEENS4_13SM90_TMA_LOADENS4_14ComposedLayoutINS4_7SwizzleILi3ELi4ELi3EEENS4_18smem_ptr_flag_bitsILi8EEENSP_INS5_IJNSA_ILi8EEENSA_ILi128EEEEEENS5_IJS15_SB_EEEEEEEvNS4_8identityESY_S19_vS1A_EENS_8epilogue10collective6detail29Sm90TmaWarpSpecializedAdapterINS1D_15DefaultEpilogueIaSI_SI_NS1C_6thread17LinearCombinationIaLi1EiiLNS1H_9ScaleType4KindE0ELNS_15FloatRoundStyleE2EaEENS1_15EpilogueDefaultEEEEEvvEEEEvNT_6ParamsE --------------------------
	.section	.nv.info._ZN7cutlass13device_kernelINS_4gemm6kernel13GemmUniversalIN4cute5tupleIJiiiiEEENS1_10collective13CollectiveMmaINS1_34MainloopSm90TmaGmmaWarpSpecializedILi2ENS5_IJNS4_1CILi1EEESB_SB_EEENS1_35KernelTmaWarpSpecializedCooperativeEEENS5_IJNSA_ILi256EEENSA_ILi64EEESF_EEEaNS5_IJlSB_lEEEaSI_NS4_8TiledMMAINS4_8MMA_AtomIJNS4_4SM904GMMA26MMA_64x64x32_S32S8S8_SS_TNEEEENS4_6LayoutINS5_IJNSA_ILi2EEESB_SB_EEENS5_IJSB_NSA_ILi0EEESS_EEEEENS5_IJNS4_10UnderscoreESV_SV_EEEEENS4_13SM90_TMA_LOADENS4_14ComposedLayoutINS4_7SwizzleILi3ELi4ELi3EEENS4_18smem_ptr_flag_bitsILi8EEENSP_INS5_IJNSA_ILi8EEENSA_ILi128EEEEEENS5_IJS15_SB_EEEEEEEvNS4_8identityESY_S19_vS1A_EENS_8epilogue10collective6detail29Sm90TmaWarpSpecializedAdapterINS1D_15DefaultEpilogueIaSI_SI_NS1C_6thread17LinearCombinationIaLi1EiiLNS1H_9ScaleType4KindE0ELNS_15FloatRoundStyleE2EaEENS1_15EpilogueDefaultEEEEEvvEEEEvNT_6ParamsE,"",@"SHT_CUDA_INFO"
	.sectionflags	@""
	.align	4


	//----- nvinfo : EIATTR_CUDA_API_VERSION
	.align		4
        /*0000*/ 	.byte	0x04, 0x37
        /*0002*/ 	.short	(.L_21 - .L_20)
.L_20:
        /*0004*/ 	.word	0x00000082


	//----- nvinfo : EIATTR_KPARAM_INFO
	.align		4
.L_21:
        /*0008*/ 	.byte	0x04, 0x17
        /*000a*/ 	.short	(.L_23 - .L_22)
.L_22:
        /*000c*/ 	.word	0x00000000
        /*0010*/ 	.short	0x0000
        /*0012*/ 	.short	0x0070
        /*0014*/ 	.byte	0x00, 0xf0, 0x01, 0x10


	//----- nvinfo : EIATTR_SPARSE_MMA_MASK
	.align		4
.L_23:
        /*0018*/ 	.byte	0x03, 0x50
        /*001a*/ 	.short	0x0000


	//----- nvinfo : EIATTR_MAXREG_COUNT
	.align		4
        /*001c*/ 	.byte	0x03, 0x1b
        /*001e*/ 	.short	0x00a8


	//----- nvinfo : EIATTR_NUM_BARRIERS
	.align		4
        /*0020*/ 	.byte	0x02, 0x4c
        /*0022*/ 	.byte	0x01
	.zero		1


	//----- nvinfo : EIATTR_EXTERNS
	.align		4
        /*0024*/ 	.byte	0x04, 0x0f
        /*0026*/ 	.short	(.L_25 - .L_24)


	//   ....[0]....
	.align		4
.L_24:
        /*0028*/ 	.word	index@(__assertfail)


	//----- nvinfo : EIATTR_MERCURY_ISA_VERSION
	.align		4
.L_25:
        /*002c*/ 	.byte	0x03, 0x5f
        /*002e*/ 	.short	0x0101


	//----- nvinfo : EIATTR_INT_WARP_WIDE_INSTR_OFFSETS
	.align		4
        /*0030*/ 	.byte	0x04, 0x31
        /*0032*/ 	.short	(.L_27 - .L_26)


	//   ....[0]....
.L_26:
        /*0034*/ 	.word	0x00000370


	//   ....[1]....
        /*0038*/ 	.word	0x00000380


	//   ....[2]....
        /*003c*/ 	.word	0x000004a0


	//----- nvinfo : EIATTR_COOP_GROUP_MASK_REGIDS
	.align		4
.L_27:
        /*0040*/ 	.byte	0x04, 0x29
        /*0042*/ 	.short	(.L_29 - .L_28)


	//   ....[0]....
.L_28:
        /*0044*/ 	.word	0xffffffff


	//   ....[1]....
        /*0048*/ 	.word	0xffffffff


	//   ....[2]....
        /*004c*/ 	.word	0xffffffff


	//   ....[3]....
        /*0050*/ 	.word	0xffffffff


	//   ....[4]....
        /*0054*/ 	.word	0xffffffff


	//----- nvinfo : EIATTR_COOP_GROUP_INSTR_OFFSETS
	.align		4
.L_29:
        /*0058*/ 	.byte	0x04, 0x28
        /*005a*/ 	.short	(.L_31 - .L_30)


	//   ....[0]....
.L_30:
        /*005c*/ 	.word	0x00000060


	//   ....[1]....
        /*0060*/ 	.word	0x00000070


	//   ....[2]....
        /*0064*/ 	.word	0x00000130


	//   ....[3]....
        /*0068*/ 	.word	0x00000280


	//   ....[4]....
        /*006c*/ 	.word	0x00001150


	//----- nvinfo : EIATTR_REG_RECONFIG
	.align		4
.L_31:
        /*0070*/ 	.byte	0x01, 0x54
	.zero		2


	//----- nvinfo : EIATTR_SYSCALL_OFFSETS
	.align		4
        /*0074*/ 	.byte	0x04, 0x46
        /*0076*/ 	.short	(.L_33 - .L_32)


	//   ....[0]....
.L_32:
        /*0078*/ 	.word	0x00001340


	//----- nvinfo : EIATTR_MBARRIER_INSTR_OFFSETS
	.align		4
.L_33:
        /*007c*/ 	.byte	0x04, 0x39
        /*007e*/ 	.short	(.L_35 - .L_34)


	//   ....[0]....
.L_34:
        /*0080*/ 	.word	0x00000230
        /*0084*/ 	.word	0x000000ff
        /*0088*/ 	.word	0x00000000
        /*008c*/ 	.short	0x0100
        /*008e*/ 	.byte	0x08
	.zero		1


	//   ....[1]....
        /*0090*/ 	.word	0x00000240
        /*0094*/ 	.word	0x000000ff
        /*0098*/ 	.word	0x00000010
        /*009c*/ 	.short	0x0100
        /*009e*/ 	.byte	0x08
	.zero		1


	//   ....[2]....
        /*00a0*/ 	.word	0x00000250
        /*00a4*/ 	.word	0x000000ff
        /*00a8*/ 	.word	0x00000008
        /*00ac*/ 	.short	0x0100
        /*00ae*/ 	.byte	0x08
	.zero		1


	//   ....[3]....
        /*00b0*/ 	.word	0x00000260
        /*00b4*/ 	.word	0x000000ff
        /*00b8*/ 	.word	0x00000018
        /*00bc*/ 	.short	0x0100
        /*00be*/ 	.byte	0x08
	.zero		1


	//   ....[4]....
        /*00c0*/ 	.word	0x00000520
        /*00c4*/ 	.word	0x000000ff
        /*00c8*/ 	.word	0x00000030
        /*00cc*/ 	.short	0x0100
        /*00ce*/ 	.byte	0x08
	.zero		1


	//   ....[5]....
        /*00d0*/ 	.word	0x00000580
        /*00d4*/ 	.word	0x000000ff
        /*00d8*/ 	.word	0x00000038
        /*00dc*/ 	.short	0x0100
        /*00de*/ 	.byte	0x08
	.zero		1


	//   ....[6]....
        /*00e0*/ 	.word	0x00001410
        /*00e4*/ 	.word	0x00000003
        /*00e8*/ 	.word	0x00000000
        /*00ec*/ 	.short	0x010a
        /*00ee*/ 	.byte	0x3f
	.zero		1


	//   ....[7]....
        /*00f0*/ 	.word	0x00001470
        /*00f4*/ 	.word	0x00000003
        /*00f8*/ 	.word	0x00000000
        /*00fc*/ 	.short	0x010a
        /*00fe*/ 	.byte	0x3f
	.zero		1


	//   ....[8]....
        /*0100*/ 	.word	0x00001cc0
        /*0104*/ 	.word	0x00000005
        /*0108*/ 	.word	0x00000000
        /*010c*/ 	.short	0x010a
        /*010e*/ 	.byte	0x3f
	.zero		1


	//   ....[9]....
        /*0110*/ 	.word	0x00001d00
        /*0114*/ 	.word	0x00000005
        /*0118*/ 	.word	0x00000000
        /*011c*/ 	.short	0x010a
        /*011e*/ 	.byte	0x3f
	.zero		1


	//   ....[10]....
        /*0120*/ 	.word	0x00002420
        /*0124*/ 	.word	0x00000004
        /*0128*/ 	.word	0x00000000
        /*012c*/ 	.short	0x0101
        /*012e*/ 	.byte	0x3f
	.zero		1


	//   ....[11]....
        /*0130*/ 	.word	0x000025c0
        /*0134*/ 	.word	0x00000000
        /*0138*/ 	.word	0x00000000
        /*013c*/ 	.short	0x0101
        /*013e*/ 	.byte	0x3f
	.zero		1


	//   ....[12]....
        /*0140*/ 	.word	0x00006aa0
        /*0144*/ 	.word	0x0000000e
        /*0148*/ 	.word	0x00000010
        /*014c*/ 	.short	0x010a
        /*014e*/ 	.byte	0x3f
	.zero		1


	//   ....[13]....
        /*0150*/ 	.word	0x00006f20
        /*0154*/ 	.word	0x00000005
        /*0158*/ 	.word	0x00000038
        /*015c*/ 	.short	0x0101
        /*015e*/ 	.byte	0x3f
	.zero		1


	//   ....[14]....
        /*0160*/ 	.word	0x00007630
        /*0164*/ 	.word	0x00000007
        /*0168*/ 	.word	0x00000000
        /*016c*/ 	.short	0x010a
        /*016e*/ 	.byte	0x3f
	.zero		1


	//   ....[15]....
        /*0170*/ 	.word	0x000076b0
        /*0174*/ 	.word	0x00000003
        /*0178*/ 	.word	0x00000000
        /*017c*/ 	.short	0x010a
        /*017e*/ 	.byte	0x3f
	.zero		1


	//   ....[16]....
        /*0180*/ 	.word	0x00007710
        /*0184*/ 	.word	0x00000003
        /*0188*/ 	.word	0x00000000
        /*018c*/ 	.short	0x010a
        /*018e*/ 	.byte	0x3f
	.zero		1


	//   ....[17]....
        /*0190*/ 	.word	0x00007760
        /*0194*/ 	.word	0x00000005
        /*0198*/ 	.word	0x00000000
        /*019c*/ 	.short	0x010a
        /*019e*/ 	.byte	0x3f
	.zero		1


	//   ....[18]....
        /*01a0*/ 	.word	0x00007830
        /*01a4*/ 	.word	0x0000000e
        /*01a8*/ 	.word	0x00000010
        /*01ac*/ 	.short	0x010a
        /*01ae*/ 	.byte	0x3f
	.zero		1


	//   ....[19]....
        /*01b0*/ 	.word	0x00007900
        /*01b4*/ 	.word	0x00000007
        /*01b8*/ 	.word	0x00000000
        /*01bc*/ 	.short	0x010a
        /*01be*/ 	.byte	0x3f
	.zero		1


	//----- nvinfo : EIATTR_NUM_MBARRIERS
	.align		4
.L_35:
        /*01c0*/ 	.byte	0x03, 0x38
        /*01c2*/ 	.short	0x0006


	//----- nvinfo : EIATTR_EXIT_INSTR_OFFSETS
	.align		4
        /*01c4*/ 	.byte	0x04, 0x1c
        /*01c6*/ 	.short	(.L_37 - .L_36)


	//   ....[0]....
.L_36:
        /*01c8*/ 	.word	0x00000620


	//   ....[1]....
        /*01cc*/ 	.word	0x00000ef0


	//   ....[2]....
        /*01d0*/ 	.word	0x00006180


	//   ....[3]....
        /*01d4*/ 	.word	0x000067b0


	//   ....[4]....
        /*01d8*/ 	.word	0x00007700


	//----- nvinfo : EIATTR_MAX_THREADS
	.align		4
.L_37:
        /*01dc*/ 	.byte	0x04, 0x05
        /*01de*/ 	.short	(.L_39 - .L_38)
.L_38:
        /*01e0*/ 	.word	0x00000180
        /*01e4*/ 	.word	0x00000001
        /*01e8*/ 	.word	0x00000001


	//----- nvinfo : EIATTR_CRS_STACK_SIZE
	.align		4
.L_39:
        /*01ec*/ 	.byte	0x04, 0x1e
        /*01ee*/ 	.short	(.L_41 - .L_40)
.L_40:
        /*01f0*/ 	.word	0x00000000


	//----- nvinfo : EIATTR_CBANK_PARAM_SIZE
	.align		4
.L_41:
        /*01f4*/ 	.byte	0x03, 0x19
        /*01f6*/ 	.short	0x0470


	//----- nvinfo : EIATTR_PARAM_CBANK
	.align		4
        /*01f8*/ 	.byte	0x04, 0x0a
        /*01fa*/ 	.short	(.L_43 - .L_42)
	.align		4
.L_42:
        /*01fc*/ 	.word	index@(.nv.constant0._ZN7cutlass13device_kernelINS_4gemm6kernel13GemmUniversalIN4cute5tupleIJiiiiEEENS1_10collective13CollectiveMmaINS1_34MainloopSm90TmaGmmaWarpSpecializedILi2ENS5_IJNS4_1CILi1EEESB_SB_EEENS1_35KernelTmaWarpSpecializedCooperativeEEENS5_IJNSA_ILi256EEENSA_ILi64EEESF_EEEaNS5_IJlSB_lEEEaSI_NS4_8TiledMMAINS4_8MMA_AtomIJNS4_4SM904GMMA26MMA_64x64x32_S32S8S8_SS_TNEEEENS4_6LayoutINS5_IJNSA_ILi2EEESB_SB_EEENS5_IJSB_NSA_ILi0EEESS_EEEEENS5_IJNS4_10UnderscoreESV_SV_EEEEENS4_13SM90_TMA_LOADENS4_14ComposedLayoutINS4_7SwizzleILi3ELi4ELi3EEENS4_18smem_ptr_flag_bitsILi8EEENSP_INS5_IJNSA_ILi8EEENSA_ILi128EEEEEENS5_IJS15_SB_EEEEEEEvNS4_8identityESY_S19_vS1A_EENS_8epilogue10collective6detail29Sm90TmaWarpSpecializedAdapterINS1D_15DefaultEpilogueIaSI_SI_NS1C_6thread17LinearCombinationIaLi1EiiLNS1H_9ScaleType4KindE0ELNS_15FloatRoundStyleE2EaEENS1_15EpilogueDefaultEEEEEvvEEEEvNT_6ParamsE)
        /*0200*/ 	.short	0x0210
        /*0202*/ 	.short	0x0470


	//----- nvinfo : EIATTR_SW_WAR
	.align		4
.L_43:
        /*0204*/ 	.byte	0x04, 0x36
        /*0206*/ 	.short	(.L_45 - .L_44)
.L_44:
        /*0208*/ 	.word	0x00000008
.L_45:


//--------------------- .nv.callgraph             --------------------------
	.section	.nv.callgraph,"",@"SHT_CUDA_CALLGRAPH"
	.align	4
	.sectionentsize	8
	.align		4
        /*0000*/ 	.word	0x00000000
	.align		4
        /*0004*/ 	.word	0xffffffff
	.align		4
        /*0008*/ 	.word	index@(_ZN7cutlass13device_kernelINS_4gemm6kernel13GemmUniversalIN4cute5tupleIJiiiiEEENS1_10collective13CollectiveMmaINS1_34MainloopSm90TmaGmmaWarpSpecializedILi2ENS5_IJNS4_1CILi1EEESB_SB_EEENS1_35KernelTmaWarpSpecializedCooperativeEEENS5_IJNSA_ILi256EEENSA_ILi64EEESF_EEEaNS5_IJlSB_lEEEaSI_NS4_8TiledMMAINS4_8MMA_AtomIJNS4_4SM904GMMA26MMA_64x64x32_S32S8S8_SS_TNEEEENS4_6LayoutINS5_IJNSA_ILi2EEESB_SB_EEENS5_IJSB_NSA_ILi0EEESS_EEEEENS5_IJNS4_10UnderscoreESV_SV_EEEEENS4_13SM90_TMA_LOADENS4_14ComposedLayoutINS4_7SwizzleILi3ELi4ELi3EEENS4_18smem_ptr_flag_bitsILi8EEENSP_INS5_IJNSA_ILi8EEENSA_ILi128EEEEEENS5_IJS15_SB_EEEEEEEvNS4_8identityESY_S19_vS1A_EENS_8epilogue10collective6detail29Sm90TmaWarpSpecializedAdapterINS1D_15DefaultEpilogueIaSI_SI_NS1C_6thread17LinearCombinationIaLi1EiiLNS1H_9ScaleType4KindE0ELNS_15FloatRoundStyleE2EaEENS1_15EpilogueDefaultEEEEEvvEEEEvNT_6ParamsE)
	.align		4
        /*000c*/ 	.word	index@(__assertfail)
	.align		4
        /*0010*/ 	.word	0x00000000
	.align		4
        /*0014*/ 	.word	0xfffffffe
	.align		4
        /*0018*/ 	.word	0x00000000
	.align		4
        /*001c*/ 	.word	0xfffffffd
	.align		4
        /*0020*/ 	.word	0x00000000
	.align		4
        /*0024*/ 	.word	0xfffffffc


//--------------------- .nv.constant4             --------------------------
	.section	.nv.constant4,"a",@progbits
	.align	8
	.align		8
.nv.constant4:
        /*0000*/ 	.dword	__assertfail
	.align		8
        /*0008*/ 	.dword	__unnamed_1
	.align		8
        /*0010*/ 	.dword	_ZN40_INTERNAL_85195831_4_k_cu_7c403c01_116804cuda3std3__45__cpo5beginE
	.align		8
        /*0018*/ 	.dword	_ZN40_INTERNAL_85195831_4_k_cu_7c403c01_116804cuda3std3__45__cpo3endE
	.align		8
        /*0020*/ 	.dword	_ZN40_INTERNAL_85195831_4_k_cu_7c403c01_116804cuda3std3__45__cpo6cbeginE
	.align		8
        /*0028*/ 	.dword	_ZN40_INTERNAL_85195831_4_k_cu_7c403c01_116804cuda3std3__45__cpo4cendE
	.align		8
        /*0030*/ 	.dword	_ZN40_INTERNAL_85195831_4_k_cu_7c403c01_116804cuda3std3__442_GLOBAL__N__85195831_4_k_cu_7c403c01_116806ignoreE
	.align		8
        /*0038*/ 	.dword	_ZN40_INTERNAL_85195831_4_k_cu_7c403c01_116804cuda3std3__419piecewise_constructE
	.align		8
        /*0040*/ 	.dword	_ZN40_INTERNAL_85195831_4_k_cu_7c403c01_116804cuda3std3__48in_placeE
	.align		8
        /*0048*/ 	.dword	_ZN40_INTERNAL_85195831_4_k_cu_7c403c01_116804cuda3std6ranges3__45__cpo4swapE
	.align		8
        /*0050*/ 	.dword	_ZN40_INTERNAL_85195831_4_k_cu_7c403c01_116804cuda3std6ranges3__45__cpo9iter_moveE
	.align		8
        /*0058*/ 	.dword	_ZN40_INTERNAL_85195831_4_k_cu_7c403c01_116804cute7productE
	.align		8
        /*0060*/ 	.dword	_ZN40_INTERNAL_85195831_4_k_cu_7c403c01_116804cute1_E
	.align		8
        /*0068*/ 	.dword	$str$22
	.align		8
        /*0070*/ 	.dword	$str$23


//--------------------- .text._ZN7cutlass13device_kernelINS_4gemm6kernel13GemmUniversalIN4cute5tupleIJiiiiEEENS1_10collective13CollectiveMmaINS1_34MainloopSm90TmaGmmaWarpSpecializedILi2ENS5_IJNS4_1CILi1EEESB_SB_EEENS1_35KernelTmaWarpSpecializedCooperativeEEENS5_IJNSA_ILi256EEENSA_ILi64EEESF_EEEaNS5_IJlSB_lEEEaSI_NS4_8TiledMMAINS4_8MMA_AtomIJNS4_4SM904GMMA26MMA_64x64x32_S32S8S8_SS_TNEEEENS4_6LayoutINS5_IJNSA_ILi2EEESB_SB_EEENS5_IJSB_NSA_ILi0EEESS_EEEEENS5_IJNS4_10UnderscoreESV_SV_EEEEENS4_13SM90_TMA_LOADENS4_14ComposedLayoutINS4_7SwizzleILi3ELi4ELi3EEENS4_18smem_ptr_flag_bitsILi8EEENSP_INS5_IJNSA_ILi8EEENSA_ILi128EEEEEENS5_IJS15_SB_EEEEEEEvNS4_8identityESY_S19_vS1A_EENS_8epilogue10collective6detail29Sm90TmaWarpSpecializedAdapterINS1D_15DefaultEpilogueIaSI_SI_NS1C_6thread17LinearCombinationIaLi1EiiLNS1H_9ScaleType4KindE0ELNS_15FloatRoundStyleE2EaEENS1_15EpilogueDefaultEEEEEvvEEEEvNT_6ParamsE --------------------------
	.section	.text._ZN7cutlass13device_kernelINS_4gemm6kernel13GemmUniversalIN4cute5tupleIJiiiiEEENS1_10collective13CollectiveMmaINS1_34MainloopSm90TmaGmmaWarpSpecializedILi2ENS5_IJNS4_1CILi1EEESB_SB_EEENS1_35KernelTmaWarpSpecializedCooperativeEEENS5_IJNSA_ILi256EEENSA_ILi64EEESF_EEEaNS5_IJlSB_lEEEaSI_NS4_8TiledMMAINS4_8MMA_AtomIJNS4_4SM904GMMA26MMA_64x64x32_S32S8S8_SS_TNEEEENS4_6LayoutINS5_IJNSA_ILi2EEESB_SB_EEENS5_IJSB_NSA_ILi0EEESS_EEEEENS5_IJNS4_10UnderscoreESV_SV_EEEEENS4_13SM90_TMA_LOADENS4_14ComposedLayoutINS4_7SwizzleILi3ELi4ELi3EEENS4_18smem_ptr_flag_bitsILi8EEENSP_INS5_IJNSA_ILi8EEENSA_ILi128EEEEEENS5_IJS15_SB_EEEEEEEvNS4_8identityESY_S19_vS1A_EENS_8epilogue10collective6detail29Sm90TmaWarpSpecializedAdapterINS1D_15DefaultEpilogueIaSI_SI_NS1C_6thread17LinearCombinationIaLi1EiiLNS1H_9ScaleType4KindE0ELNS_15FloatRoundStyleE2EaEENS1_15EpilogueDefaultEEEEEvvEEEEvNT_6ParamsE,"ax",@progbits
	.align	128
.text._ZN7cutlass13device_kernelINS_4gemm6kernel13GemmUniversalIN4cute5tupleIJiiiiEEENS1_10collective13CollectiveMmaINS1_34MainloopSm90TmaGmmaWarpSpecializedILi2ENS5_IJNS4_1CILi1EEESB_SB_EEENS1_35KernelTmaWarpSpecializedCooperativeEEENS5_IJNSA_ILi256EEENSA_ILi64EEESF_EEEaNS5_IJlSB_lEEEaSI_NS4_8TiledMMAINS4_8MMA_AtomIJNS4_4SM904GMMA26MMA_64x64x32_S32S8S8_SS_TNEEEENS4_6LayoutINS5_IJNSA_ILi2EEESB_SB_EEENS5_IJSB_NSA_ILi0EEESS_EEEEENS5_IJNS4_10UnderscoreESV_SV_EEEEENS4_13SM90_TMA_LOADENS4_14ComposedLayoutINS4_7SwizzleILi3ELi4ELi3EEENS4_18smem_ptr_flag_bitsILi8EEENSP_INS5_IJNSA_ILi8EEENSA_ILi128EEEEEENS5_IJS15_SB_EEEEEEEvNS4_8identityESY_S19_vS1A_EENS_8epilogue10collective6detail29Sm90TmaWarpSpecializedAdapterINS1D_15DefaultEpilogueIaSI_SI_NS1C_6thread17LinearCombinationIaLi1EiiLNS1H_9ScaleType4KindE0ELNS_15FloatRoundStyleE2EaEENS1_15EpilogueDefaultEEEEEvvEEEEvNT_6ParamsE:
        .type           _ZN7cutlass13device_kernelINS_4gemm6kernel13GemmUniversalIN4cute5tupleIJiiiiEEENS1_10collective13CollectiveMmaINS1_34MainloopSm90TmaGmmaWarpSpecializedILi2ENS5_IJNS4_1CILi1EEESB_SB_EEENS1_35KernelTmaWarpSpecializedCooperativeEEENS5_IJNSA_ILi256EEENSA_ILi64EEESF_EEEaNS5_IJlSB_lEEEaSI_NS4_8TiledMMAINS4_8MMA_AtomIJNS4_4SM904GMMA26MMA_64x64x32_S32S8S8_SS_TNEEEENS4_6LayoutINS5_IJNSA_ILi2EEESB_SB_EEENS5_IJSB_NSA_ILi0EEESS_EEEEENS5_IJNS4_10UnderscoreESV_SV_EEEEENS4_13SM90_TMA_LOADENS4_14ComposedLayoutINS4_7SwizzleILi3ELi4ELi3EEENS4_18smem_ptr_flag_bitsILi8EEENSP_INS5_IJNSA_ILi8EEENSA_ILi128EEEEEENS5_IJS15_SB_EEEEEEEvNS4_8identityESY_S19_vS1A_EENS_8epilogue10collective6detail29Sm90TmaWarpSpecializedAdapterINS1D_15DefaultEpilogueIaSI_SI_NS1C_6thread17LinearCombinationIaLi1EiiLNS1H_9ScaleType4KindE0ELNS_15FloatRoundStyleE2EaEENS1_15EpilogueDefaultEEEEEvvEEEEvNT_6ParamsE,@function
        .size           _ZN7cutlass13device_kernelINS_4gemm6kernel13GemmUniversalIN4cute5tupleIJiiiiEEENS1_10collective13CollectiveMmaINS1_34MainloopSm90TmaGmmaWarpSpecializedILi2ENS5_IJNS4_1CILi1EEESB_SB_EEENS1_35KernelTmaWarpSpecializedCooperativeEEENS5_IJNSA_ILi256EEENSA_ILi64EEESF_EEEaNS5_IJlSB_lEEEaSI_NS4_8TiledMMAINS4_8MMA_AtomIJNS4_4SM904GMMA26MMA_64x64x32_S32S8S8_SS_TNEEEENS4_6LayoutINS5_IJNSA_ILi2EEESB_SB_EEENS5_IJSB_NSA_ILi0EEESS_EEEEENS5_IJNS4_10UnderscoreESV_SV_EEEEENS4_13SM90_TMA_LOADENS4_14ComposedLayoutINS4_7SwizzleILi3ELi4ELi3EEENS4_18smem_ptr_flag_bitsILi8EEENSP_INS5_IJNSA_ILi8EEENSA_ILi128EEEEEENS5_IJS15_SB_EEEEEEEvNS4_8identityESY_S19_vS1A_EENS_8epilogue10collective6detail29Sm90TmaWarpSpecializedAdapterINS1D_15DefaultEpilogueIaSI_SI_NS1C_6thread17LinearCombinationIaLi1EiiLNS1H_9ScaleType4KindE0ELNS_15FloatRoundStyleE2EaEENS1_15EpilogueDefaultEEEEEvvEEEEvNT_6ParamsE,(.L_x_194 - _ZN7cutlass13device_kernelINS_4gemm6kernel13GemmUniversalIN4cute5tupleIJiiiiEEENS1_10collective13CollectiveMmaINS1_34MainloopSm90TmaGmmaWarpSpecializedILi2ENS5_IJNS4_1CILi1EEESB_SB_EEENS1_35KernelTmaWarpSpecializedCooperativeEEENS5_IJNSA_ILi256EEENSA_ILi64EEESF_EEEaNS5_IJlSB_lEEEaSI_NS4_8TiledMMAINS4_8MMA_AtomIJNS4_4SM904GMMA26MMA_64x64x32_S32S8S8_SS_TNEEEENS4_6LayoutINS5_IJNSA_ILi2EEESB_SB_EEENS5_IJSB_NSA_ILi0EEESS_EEEEENS5_IJNS4_10UnderscoreESV_SV_EEEEENS4_13SM90_TMA_LOADENS4_14ComposedLayoutINS4_7SwizzleILi3ELi4ELi3EEENS4_18smem_ptr_flag_bitsILi8EEENSP_INS5_IJNSA_ILi8EEENSA_ILi128EEEEEENS5_IJS15_SB_EEEEEEEvNS4_8identityESY_S19_vS1A_EENS_8epilogue10collective6detail29Sm90TmaWarpSpecializedAdapterINS1D_15DefaultEpilogueIaSI_SI_NS1C_6thread17LinearCombinationIaLi1EiiLNS1H_9ScaleType4KindE0ELNS_15FloatRoundStyleE2EaEENS1_15EpilogueDefaultEEEEEvvEEEEvNT_6ParamsE)
        .other          _ZN7cutlass13device_kernelINS_4gemm6kernel13GemmUniversalIN4cute5tupleIJiiiiEEENS1_10collective13CollectiveMmaINS1_34MainloopSm90TmaGmmaWarpSpecializedILi2ENS5_IJNS4_1CILi1EEESB_SB_EEENS1_35KernelTmaWarpSpecializedCooperativeEEENS5_IJNSA_ILi256EEENSA_ILi64EEESF_EEEaNS5_IJlSB_lEEEaSI_NS4_8TiledMMAINS4_8MMA_AtomIJNS4_4SM904GMMA26MMA_64x64x32_S32S8S8_SS_TNEEEENS4_6LayoutINS5_IJNSA_ILi2EEESB_SB_EEENS5_IJSB_NSA_ILi0EEESS_EEEEENS5_IJNS4_10UnderscoreESV_SV_EEEEENS4_13SM90_TMA_LOADENS4_14ComposedLayoutINS4_7SwizzleILi3ELi4ELi3EEENS4_18smem_ptr_flag_bitsILi8EEENSP_INS5_IJNSA_ILi8EEENSA_ILi128EEEEEENS5_IJS15_SB_EEEEEEEvNS4_8identityESY_S19_vS1A_EENS_8epilogue10collective6detail29Sm90TmaWarpSpecializedAdapterINS1D_15DefaultEpilogueIaSI_SI_NS1C_6thread17LinearCombinationIaLi1EiiLNS1H_9ScaleType4KindE0ELNS_15FloatRoundStyleE2EaEENS1_15EpilogueDefaultEEEEEvvEEEEvNT_6ParamsE,@"STO_CUDA_ENTRY STV_DEFAULT"
_ZN7cutlass13device_kernelINS_4gemm6kernel13GemmUniversalIN4cute5tupleIJiiiiEEENS1_10collective13CollectiveMmaINS1_34MainloopSm90TmaGmmaWarpSpecializedILi2ENS5_IJNS4_1CILi1EEESB_SB_EEENS1_35KernelTmaWarpSpecializedCooperativeEEENS5_IJNSA_ILi256EEENSA_ILi64EEESF_EEEaNS5_IJlSB_lEEEaSI_NS4_8TiledMMAINS4_8MMA_AtomIJNS4_4SM904GMMA26MMA_64x64x32_S32S8S8_SS_TNEEEENS4_6LayoutINS5_IJNSA_ILi2EEESB_SB_EEENS5_IJSB_NSA_ILi0EEESS_EEEEENS5_IJNS4_10UnderscoreESV_SV_EEEEENS4_13SM90_TMA_LOADENS4_14ComposedLayoutINS4_7SwizzleILi3ELi4ELi3EEENS4_18smem_ptr_flag_bitsILi8EEENSP_INS5_IJNSA_ILi8EEENSA_ILi128EEEEEENS5_IJS15_SB_EEEEEEEvNS4_8identityESY_S19_vS1A_EENS_8epilogue10collective6detail29Sm90TmaWarpSpecializedAdapterINS1D_15DefaultEpilogueIaSI_SI_NS1C_6thread17LinearCombinationIaLi1EiiLNS1H_9ScaleType4KindE0ELNS_15FloatRoundStyleE2EaEENS1_15EpilogueDefaultEEEEEvvEEEEvNT_6ParamsE:
[----:B------:R-:W0:Y:S01]  /*0000*/  LDC R1, c[0x0][0x28] ;  /* 0x00000a00ff017b82 */ /* 0x000e220000000800 */
[----:B------:R-:W1:Y:S01]  /*0010*/  S2R R4, SR_TID.X ;  /* 0x0000000000047919 */ /* 0x000e620000002100 */
[----:B------:R-:W-:Y:S01]  /*0020*/  ELECT P0, URZ, PT ;  /* 0x00000000003f782f */ /* 0x000fe20003800000 */
[----:B------:R-:W-:Y:S01]  /*0030*/  BSSY B0, `(.L_x_0) ;  /* 0x000000f000007945 */ /* 0x000fe20003800000 */
[--C-:B-1----:R-:W-:Y:S02]  /*0040*/  SHF.R.U32.HI R0, RZ, 0x5, R4.reuse ;  /* 0x00000005ff007819 */ /* 0x102fe40000011604 */
[----:B------:R-:W-:-:S03]  /*0050*/  SHF.R.U32.HI R14, RZ, 0x7, R4 ;  /* 0x00000007ff0e7819 */ /* 0x000fc60000011604 */
[----:B------:R-:W1:Y:S04]  /*0060*/  SHFL.IDX PT, R5, R0, RZ, 0x1f ;  /* 0x00001fff00057589 */ /* 0x000e6800000e0000 */
[----:B------:R2:W3:Y:S01]  /*0070*/  SHFL.IDX PT, R10, R14, RZ, 0x1f ;  /* 0x00001fff0e0a7589 */ /* 0x0004e200000e0000 */
[----:B-1----:R-:W-:-:S13]  /*0080*/  ISETP.NE.OR P0, PT, R5, RZ, !P0 ;  /* 0x000000ff0500720c */ /* 0x002fda0004705670 */
[----:B0-23--:R-:W-:Y:S05]  /*0090*/  @P0 BRA `(.L_x_1) ;  /* 0x0000000000200947 */ /* 0x00dfea0003800000 */
[----:B------:R-:W-:Y:S02]  /*00a0*/  ULDC.64 UR4, c[0x0][0x198] ;  /* 0x0000660000047ab9 */ /* 0x000fe40000000a00 */
[----:B------:R-:W-:Y:S02]  /*00b0*/  UIADD3 UR6, UP0, UR4, 0xf0, URZ ;  /* 0x000000f004067890 */ /* 0x000fe4000ff1e03f */
[----:B------:R-:W-:Y:S02]  /*00c0*/  UIADD3 UR4, UP1, UR4, 0x1f0, URZ ;  /* 0x000001f004047890 */ /* 0x000fe4000ff3e03f */
[----:B------:R-:W-:Y:S02]  /*00d0*/  UIADD3.X UR7, URZ, UR5, URZ, UP0, !UPT ;  /* 0x000000053f077290 */ /* 0x000fe400087fe43f */
[----:B------:R-:W-:-:S07]  /*00e0*/  UIADD3.X UR5, URZ, UR5, URZ, UP1, !UPT ;  /* 0x000000053f057290 */ /* 0x000fce0008ffe43f */
[----:B------:R0:W-:Y:S02]  /*00f0*/  UTMACCTL.PF [UR6] ;  /* 0x00000000060079b9 */ /* 0x0001e40008040000 */
[----:B------:R0:W-:Y:S02]  /*0100*/  UTMACCTL.PF [UR4] ;  /* 0x00000000040079b9 */ /* 0x0001e40008040000 */
[----:B0-----:R-:W-:Y:S01]  /*0110*/  NOP ;  /* 0x0000000000007918 */ /* 0x001fe20000000000 */
.L_x_1:
[----:B------:R-:W-:Y:S05]  /*0120*/  BSYNC B0 ;  /* 0x0000000000007941 */ /* 0x000fea0003800000 */
.L_x_0:
[----:B------:R-:W0:Y:S02]  /*0130*/  SHFL.IDX PT, R2, R0, RZ, 0x1f ;  /* 0x00001fff00027589 */ /* 0x000e2400000e0000 */
[----:B0-----:R-:W-:-:S13]  /*0140*/  ISETP.NE.AND P0, PT, R2, RZ, PT ;  /* 0x000000ff0200720c */ /* 0x001fda0003f05270 */
[----:B------:R-:W-:Y:S05]  /*0150*/  @P0 BRA `(.L_x_2) ;  /* 0x0000000000480947 */ /* 0x000fea0003800000 */
[----:B------:R-:W0:Y:S01]  /*0160*/  S2UR UR8, SR_CgaCtaId ;  /* 0x00000000000879c3 */ /* 0x000e220000008800 */
[----:B------:R-:W-:Y:S01]  /*0170*/  UMOV UR4, 0x400 ;  /* 0x0000040000047882 */ /* 0x000fe20000000000 */
[----:B------:R-:W-:Y:S01]  /*0180*/  UMOV UR5, 0x1 ;  /* 0x0000000100057882 */ /* 0x000fe20000000000 */
[----:B------:R-:W-:Y:S01]  /*0190*/  UMOV UR6, 0x100 ;  /* 0x0000010000067882 */ /* 0x000fe20000000000 */
[----:B------:R-:W-:Y:S01]  /*01a0*/  ELECT P0, URZ, PT ;  /* 0x00000000003f782f */ /* 0x000fe20003800000 */
[----:B------:R-:W-:-:S04]  /*01b0*/  UIADD3 UR6, -UR6, 0x100000, URZ ;  /* 0x0010000006067890 */ /* 0x000fc8000fffe13f */
[----:B------:R-:W-:Y:S02]  /*01c0*/  USHF.L.U32 UR7, UR6, 0xb, URZ ;  /* 0x0000000b06077899 */ /* 0x000fe4000800063f */
[----:B------:R-:W-:Y:S02]  /*01d0*/  USHF.L.U32 UR6, UR6, 0x1, URZ ;  /* 0x0000000106067899 */ /* 0x000fe4000800063f */
[----:B0-----:R-:W-:Y:S02]  /*01e0*/  ULEA UR8, UR8, UR4, 0x18 ;  /* 0x0000000408087291 */ /* 0x001fe4000f8ec03f */
[----:B------:R-:W-:-:S04]  /*01f0*/  UIADD3 UR4, -UR5, 0x100000, URZ ;  /* 0x0010000005047890 */ /* 0x000fc8000fffe13f */
[----:B------:R-:W-:Y:S02]  /*0200*/  USHF.L.U32 UR5, UR4, 0xb, URZ ;  /* 0x0000000b04057899 */ /* 0x000fe4000800063f */
[----:B------:R-:W-:Y:S01]  /*0210*/  USHF.L.U32 UR4, UR4, 0x1, URZ ;  /* 0x0000000104047899 */ /* 0x000fe2000800063f */
[----:B------:R-:W0:Y:S11]  /*0220*/  FENCE.VIEW.ASYNC.S ;  /* 0x00000000000073c6 */ /* 0x000e360000000000 */
[----:B0-----:R0:W1:Y:S01]  /*0230*/  SYNCS.EXCH.64 URZ, [UR8], UR4 ;  /* 0x00000004083f75b2 */ /* 0x0010620008000100 */
[----:B------:R0:W2:Y:S01]  /*0240*/  SYNCS.EXCH.64 URZ, [UR8+0x10], UR6 ;  /* 0x00001006083f75b2 */ /* 0x0000a20008000100 */
[----:B------:R0:W3:Y:S01]  /*0250*/  SYNCS.EXCH.64 URZ, [UR8+0x8], UR4 ;  /* 0x00000804083f75b2 */ /* 0x0000e20008000100 */
[----:B------:R0:W4:Y:S01]  /*0260*/  SYNCS.EXCH.64 URZ, [UR8+0x18], UR6 ;  /* 0x00001806083f75b2 */ /* 0x0001220008000100 */
[----:B------:R-:W-:Y:S01]  /*0270*/  NOP ;  /* 0x0000000000007918 */ /* 0x000fe20000000000 */
.L_x_2:
[----:B------:R-:W5:Y:S01]  /*0280*/  SHFL.IDX PT, R0, R0, RZ, 0x1f ;  /* 0x00001fff00007589 */ /* 0x000f6200000e0000 */
[----:B------:R-:W-:Y:S01]  /*0290*/  ELECT P0, URZ, PT ;  /* 0x00000000003f782f */ /* 0x000fe20003800000 */
[----:B------:R-:W1:Y:S01]  /*02a0*/  LDC R2, c[0x0][0x65c] ;  /* 0x00019700ff027b82 */ /* 0x000e620000000800 */
[----:B0-----:R-:W-:Y:S01]  /*02b0*/  UMOV UR4, 0x20 ;  /* 0x0000002000047882 */ /* 0x001fe20000000000 */
[----:B------:R-:W0:Y:S01]  /*02c0*/  S2R R3, SR_CTAID.Y ;  /* 0x0000000000037919 */ /* 0x000e220000002600 */
[----:B------:R-:W-:Y:S01]  /*02d0*/  NOP ;  /* 0x0000000000007918 */ /* 0x000fe20000000000 */
[----:B------:R-:W-:Y:S01]  /*02e0*/  ISETP.NE.AND P2, PT, R10, RZ, PT ;  /* 0x000000ff0a00720c */ /* 0x000fe20003f45270 */
[----:B------:R-:W-:Y:S01]  /*02f0*/  NOP ;  /* 0x0000000000007918 */ /* 0x000fe20000000000 */
[----:B------:R-:W2:Y:S01]  /*0300*/  S2R R6, SR_CTAID.X ;  /* 0x0000000000067919 */ /* 0x000ea20000002500 */
[----:B------:R-:W-:Y:S01]  /*0310*/  IMAD.MOV.U32 R7, RZ, RZ, RZ ;  /* 0x000000ffff077224 */ /* 0x000fe200078e00ff */
[----:B-----5:R-:W-:-:S02]  /*0320*/  ISETP.NE.OR P0, PT, R0, RZ, !P0 ;  /* 0x000000ff0000720c */ /* 0x020fc40004705670 */
[----:B-1----:R-:W-:-:S04]  /*0330*/  ISETP.NE.AND P3, PT, R2, 0x1, PT ;  /* 0x000000010200780c */ /* 0x002fc80003f65270 */
[----:B------:R-:W-:Y:S02]  /*0340*/  P2R R0, PR, RZ, 0x8 ;  /* 0x00000008ff007803 */ /* 0x000fe40000000000 */
[----:B------:R-:W-:-:S04]  /*0350*/  SHF.R.S32.HI R0, RZ, 0x1f, R5 ;  /* 0x0000001fff007819 */ /* 0x000fc80000011405 */
[----:B------:R-:W-:Y:S01]  /*0360*/  LEA.HI R0, R0, R5, RZ, 0x2 ;  /* 0x0000000500007211 */ /* 0x000fe200078f10ff */
[----:B------:R-:W-:Y:S01]  /*0370*/  VOTEU.ALL UP0, P0 ;  /* 0x00000000003f7886 */ /* 0x000fe20000000000 */
[----:B------:R-:W-:Y:S01]  /*0380*/  VOTEU.ALL UP1, P0 ;  /* 0x00000000003f7886 */ /* 0x000fe20000020000 */
[----:B------:R-:W2:Y:S01]  /*0390*/  @P3 LDC R17, c[0x0][0x10] ;  /* 0x00000400ff113b82 */ /* 0x000ea20000000800 */
[----:B------:R-:W-:Y:S01]  /*03a0*/  LOP3.LUT R0, R0, 0xfffffffc, RZ, 0xc0, !PT ;  /* 0xfffffffc00007812 */ /* 0x000fe200078ec0ff */
[----:B0-----:R-:W-:Y:S01]  /*03b0*/  @P3 IMAD.MOV.U32 R8, RZ, RZ, R3 ;  /* 0x000000ffff083224 */ /* 0x001fe200078e0003 */
[----:B------:R-:W-:Y:S01]  /*03c0*/  @!UP0 UMOV UR6, 0x400 ;  /* 0x0000040000068882 */ /* 0x000fe20000000000 */
[----:B------:R-:W-:-:S04]  /*03d0*/  @!UP0 UIADD3 UR4, -UR4, 0x100000, URZ ;  /* 0x0010000004048890 */ /* 0x000fc8000fffe13f */
[----:B------:R-:W-:Y:S02]  /*03e0*/  @!UP0 USHF.L.U32 UR5, UR4, 0xb, URZ ;  /* 0x0000000b04058899 */ /* 0x000fe4000800063f */
[----:B------:R-:W-:Y:S01]  /*03f0*/  @!UP0 USHF.L.U32 UR4, UR4, 0x1, URZ ;  /* 0x0000000104048899 */ /* 0x000fe2000800063f */
[----:B------:R-:W-:Y:S02]  /*0400*/  @P3 IMAD.MOV.U32 R9, RZ, RZ, RZ ;  /* 0x000000ffff093224 */ /* 0x000fe400078e00ff */
[----:B------:R-:W-:Y:S01]  /*0410*/  IMAD.IADD R0, R5, 0x1, -R0 ;  /* 0x0000000105007824 */ /* 0x000fe200078e0a00 */
[----:B------:R-:W0:Y:S01]  /*0420*/  @!UP0 S2UR UR7, SR_CgaCtaId ;  /* 0x00000000000789c3 */ /* 0x000e220000008800 */
[----:B------:R-:W-:-:S03]  /*0430*/  @P3 IMAD.MOV.U32 R5, RZ, RZ, RZ ;  /* 0x000000ffff053224 */ /* 0x000fc600078e00ff */
[----:B------:R-:W-:-:S04]  /*0440*/  ISETP.NE.AND P1, PT, R0, 0x3, PT ;  /* 0x000000030000780c */ /* 0x000fc80003f25270 */
[----:B------:R-:W1:Y:S01]  /*0450*/  @!P3 LDC R11, c[0x0][0xc] ;  /* 0x00000300ff0bbb82 */ /* 0x000e620000000800 */
[----:B--2---:R-:W-:-:S04]  /*0460*/  @P3 IMAD.WIDE.U32 R16, R6, R17, R8 ;  /* 0x0000001106103225 */ /* 0x004fc800078e0008 */
[----:B------:R-:W-:Y:S01]  /*0470*/  @P3 IMAD.IADD R17, R17, 0x1, R5 ;  /* 0x0000000111113824 */ /* 0x000fe200078e0205 */
[----:B------:R-:W-:Y:S01]  /*0480*/  LOP3.LUT R5, R4, 0x7f, RZ, 0xc0, !PT ;  /* 0x0000007f04057812 */ /* 0x000fe200078ec0ff */
[----:B0-----:R-:W-:Y:S01]  /*0490*/  @!UP0 ULEA UR8, UR7, UR6, 0x18 ;  /* 0x0000000607088291 */ /* 0x001fe2000f8ec03f */
[----:B------:R-:W-:Y:S02]  /*04a0*/  VOTEU.ALL UP0, P0 ;  /* 0x00000000003f7886 */ /* 0x000fe40000000000 */
[----:B------:R-:W-:Y:S01]  /*04b0*/  ULDC UR6, c[0x0][0xc] ;  /* 0x0000030000067ab9 */ /* 0x000fe20000000800 */
[----:B------:R-:W-:Y:S01]  /*04c0*/  ISETP.EQ.OR P0, PT, R0, RZ, !P1 ;  /* 0x000000ff0000720c */ /* 0x000fe20004f02670 */
[----:B------:R-:W-:-:S03]  /*04d0*/  ULDC UR7, c[0x0][0x10] ;  /* 0x0000040000077ab9 */ /* 0x000fc60000000800 */
[C---:B------:R-:W-:Y:S01]  /*04e0*/  ISETP.EQ.AND P0, PT, R10.reuse, RZ, P0 ;  /* 0x000000ff0a00720c */ /* 0x040fe20000702270 */
[----:B------:R-:W-:Y:S02]  /*04f0*/  VIADD R10, R10, 0xffffffff ;  /* 0xffffffff0a0a7836 */ /* 0x000fe40000000000 */
[----:B-1----:R-:W-:Y:S01]  /*0500*/  @!P3 IMAD.WIDE.U32 R8, R11, R3, R6 ;  /* 0x000000030b08b225 */ /* 0x002fe200078e0006 */
[----:B------:R-:W0:Y:S02]  /*0510*/  FENCE.VIEW.ASYNC.S ;  /* 0x00000000000073c6 */ /* 0x000e240000000000 */
[----:B0-----:R-:W3:Y:S01]  /*0520*/  @!UP0 SYNCS.EXCH.64 URZ, [UR8+0x30], UR4 ;  /* 0x00003004083f85b2 */ /* 0x001ee20008000100 */
[----:B------:R-:W-:Y:S02]  /*0530*/  SEL R18, RZ, 0x1, !P0 ;  /* 0x00000001ff127807 */ /* 0x000fe40004000000 */
[----:B------:R-:W-:Y:S01]  /*0540*/  ISETP.GE.U32.AND P1, PT, R10, 0x2, PT ;  /* 0x000000020a00780c */ /* 0x000fe20003f26070 */
[----:B------:R-:W-:-:S02]  /*0550*/  @!P3 IMAD.MOV.U32 R16, RZ, RZ, R8 ;  /* 0x000000ffff10b224 */ /* 0x000fc400078e0008 */
[----:B------:R-:W-:Y:S01]  /*0560*/  @!P3 IMAD.MOV.U32 R17, RZ, RZ, R9 ;  /* 0x000000ffff11b224 */ /* 0x000fe200078e0009 */
[----:B------:R-:W-:Y:S01]  /*0570*/  SEL R18, R18, 0x2, P1 ;  /* 0x0000000212127807 */ /* 0x000fe20000800000 */
[----:B------:R0:W3:Y:S01]  /*0580*/  @!UP1 SYNCS.EXCH.64 URZ, [UR8+0x38], UR4 ;  /* 0x00003804083f95b2 */ /* 0x0000e20008000100 */
[----:B------:R-:W-:Y:S01]  /*0590*/  NOP ;  /* 0x0000000000007918 */ /* 0x000fe20000000000 */
[----:B0-----:R-:W-:-:S03]  /*05a0*/  UIMAD.WIDE.U32 UR4, UR6, UR7, URZ ;  /* 0x00000007060472a5 */ /* 0x001fc6000f8e003f */
[----:B------:R-:W-:Y:S02]  /*05b0*/  ULDC UR6, c[0x0][0x14] ;  /* 0x0000050000067ab9 */ /* 0x000fe40000000800 */
[----:B------:R-:W-:Y:S02]  /*05c0*/  UIMAD.WIDE.U32 UR38, UR4, UR6, URZ ;  /* 0x00000006042672a5 */ /* 0x000fe4000f8e003f */
[----:B------:R-:W-:-:S04]  /*05d0*/  UIMAD UR41, UR5, UR6, URZ ;  /* 0x00000006052972a4 */ /* 0x000fc8000f8e023f */
[----:B------:R-:W-:Y:S01]  /*05e0*/  UIADD3 UR41, UR39, UR41, URZ ;  /* 0x0000002927297290 */ /* 0x000fe2000fffe03f */
[----:B---34-:R-:W-:Y:S06]  /*05f0*/  BAR.SYNC.DEFER_BLOCKING 0x0 ;  /* 0x0000000000007b1d */ /* 0x018fec0000010000 */
[----:B------:R-:W-:Y:S05]  /*0600*/  @!P2 BRA `(.L_x_3) ;  /* 0x0000005800e0a947 */ /* 0x000fea0003800000 */
[----:B------:R-:W-:-:S13]  /*0610*/  ISETP.GT.U32.AND P0, PT, R10, 0x1, PT ;  /* 0x000000010a00780c */ /* 0x000fda0003f04070 */
[----:B------:R-:W-:Y:S05]  /*0620*/  @P0 EXIT ;  /* 0x000000000000094d */ /* 0x000fea0003800000 */
[----:B------:R-:W-:Y:S01]  /*0630*/  ULDC.64 UR4, c[0x0][0x650] ;  /* 0x0001940000047ab9 */ /* 0x000fe20000000a00 */
[----:B------:R-:W-:Y:S01]  /*0640*/  PRMT R0, RZ, 0x7610, R0 ;  /* 0x00007610ff007816 */ /* 0x000fe20000000000 */
[----:B------:R-:W-:Y:S01]  /*0650*/  IMAD.MOV.U32 R99, RZ, RZ, -0x1 ;  /* 0xffffffffff637424 */ /* 0x000fe200078e00ff */
[----:B------:R-:W-:Y:S01]  /*0660*/  ISETP.GE.U32.AND P0, PT, R16, UR4, PT ;  /* 0x0000000410007c0c */ /* 0x000fe2000bf06070 */
[----:B------:R-:W-:Y:S02]  /*0670*/  IMAD.MOV.U32 R98, RZ, RZ, -0x1 ;  /* 0xffffffffff627424 */ /* 0x000fe400078e00ff */
[----:B------:R-:W-:Y:S01]  /*0680*/  IMAD.MOV.U32 R19, RZ, RZ, -0x1 ;  /* 0xffffffffff137424 */ /* 0x000fe200078e00ff */
[----:B------:R-:W-:-:S13]  /*0690*/  ISETP.GE.U32.AND.EX P0, PT, R17, UR5, PT, P0 ;  /* 0x0000000511007c0c */ /* 0x000fda000bf06100 */
[----:B------:R-:W-:Y:S05]  /*06a0*/  @P0 BRA `(.L_x_4) ;  /* 0x0000000400580947 */ /* 0x000fea0003800000 */
[----:B------:R-:W0:Y:S01]  /*06b0*/  LDC.64 R20, c[0x0][0x628] ;  /* 0x00018a00ff147b82 */ /* 0x000e220000000a00 */
[----:B------:R-:W-:Y:S02]  /*06c0*/  IMAD.MOV.U32 R8, RZ, RZ, R16 ;  /* 0x000000ffff087224 */ /* 0x000fe400078e0010 */
[----:B------:R-:W-:-:S05]  /*06d0*/  IMAD.MOV.U32 R9, RZ, RZ, R17 ;  /* 0x000000ffff097224 */ /* 0x000fca00078e0011 */
[----:B------:R-:W1:Y:S08]  /*06e0*/  LDC R0, c[0x0][0x630] ;  /* 0x00018c00ff007b82 */ /* 0x000e700000000800 */
[----:B------:R-:W2:Y:S01]  /*06f0*/  LDC.64 R22, c[0x0][0x620] ;  /* 0x00018800ff167b82 */ /* 0x000ea20000000a00 */
[----:B0-----:R-:W-:-:S04]  /*0700*/  ISETP.NE.U32.AND P0, PT, R20, RZ, PT ;  /* 0x000000ff1400720c */ /* 0x001fc80003f05070 */
[----:B------:R-:W-:-:S13]  /*0710*/  ISETP.NE.AND.EX P0, PT, R21, RZ, PT, P0 ;  /* 0x000000ff1500720c */ /* 0x000fda0003f05300 */
[----:B-12---:R-:W-:Y:S05]  /*0720*/  @!P0 BRA `(.L_x_5) ;  /* 0x0000000000288947 */ /* 0x006fea0003800000 */
[----:B------:R-:W0:Y:S02]  /*0730*/  LDC R13, c[0x0][0x634] ;  /* 0x00018d00ff0d7b82 */ /* 0x000e240000000800 */
[----:B0-----:R-:W-:-:S05]  /*0740*/  IADD3 R13, P0, R16, R13, RZ ;  /* 0x0000000d100d7210 */ /* 0x001fca0007f1e0ff */
[----:B------:R-:W-:-:S04]  /*0750*/  IMAD.X R15, RZ, RZ, R17, P0 ;  /* 0x000000ffff0f7224 */ /* 0x000fc800000e0611 */
[----:B------:R-:W-:-:S04]  /*0760*/  IMAD.WIDE.U32 R8, R15, R20, RZ ;  /* 0x000000140f087225 */ /* 0x000fc800078e00ff */
[----:B------:R-:W-:-:S04]  /*0770*/  IMAD.WIDE.U32 R10, P0, R13, R21, R8 ;  /* 0x000000150d0a7225 */ /* 0x000fc80007800008 */
[----:B------:R-:W-:-:S04]  /*0780*/  IMAD.WIDE.U32 R8, R13, R20, RZ ;  /* 0x000000140d087225 */ /* 0x000fc800078e00ff */
[----:B------:R-:W-:Y:S01]  /*0790*/  IMAD.X R13, RZ, RZ, RZ, P0 ;  /* 0x000000ffff0d7224 */ /* 0x000fe200000e06ff */
[----:B------:R-:W-:Y:S01]  /*07a0*/  IADD3 RZ, P0, R9, R10, RZ ;  /* 0x0000000a09ff7210 */ /* 0x000fe20007f1e0ff */
[----:B------:R-:W-:-:S04]  /*07b0*/  IMAD.MOV.U32 R12, RZ, RZ, R11 ;  /* 0x000000ffff0c7224 */ /* 0x000fc800078e000b */
[----:B------:R-:W-:-:S08]  /*07c0*/  IMAD.WIDE.U32.X R8, R15, R21, R12, P0 ;  /* 0x000000150f087225 */ /* 0x000fd000000e040c */
.L_x_5:
[-CC-:B------:R-:W-:Y:S01]  /*07d0*/  SHF.R.U64 R25, R8, R0.reuse, R9.reuse ;  /* 0x0000000008197219 */ /* 0x180fe20000001209 */
[----:B------:R-:W0:Y:S01]  /*07e0*/  LDC R12, c[0x0][0x618] ;  /* 0x00018600ff0c7b82 */ /* 0x000e220000000800 */
[----:B------:R-:W-:Y:S01]  /*07f0*/  SHF.R.U32.HI R7, RZ, R0, R9 ;  /* 0x00000000ff077219 */ /* 0x000fe20000011609 */
[----:B------:R-:W-:Y:S01]  /*0800*/  ULDC UR4, c[0x0][0x150] ;  /* 0x0000540000047ab9 */ /* 0x000fe20000000800 */
[----:B------:R-:W-:Y:S02]  /*0810*/  IADD3 R11, P0, RZ, -R25, RZ ;  /* 0x80000019ff0b7210 */ /* 0x000fe40007f1e0ff */
[----:B------:R-:W-:-:S03]  /*0820*/  I2FP.F32.U32 R0, R6 ;  /* 0x0000000600007245 */ /* 0x000fc60000201000 */
[----:B------:R-:W1:Y:S01]  /*0830*/  LDC.64 R30, c[0x0][0x640] ;  /* 0x00019000ff1e7b82 */ /* 0x000e620000000a00 */
[----:B------:R-:W-:Y:S02]  /*0840*/  IMAD.X R13, RZ, RZ, ~R7, P0 ;  /* 0x000000ffff0d7224 */ /* 0x000fe400000e0e07 */
[----:B------:R-:W-:Y:S01]  /*0850*/  FMUL R0, R0, UR4 ;  /* 0x0000000400007c20 */ /* 0x000fe20008400000 */
[----:B------:R-:W-:Y:S01]  /*0860*/  IMAD.WIDE.U32 R8, R11, R22, R16 ;  /* 0x000000160b087225 */ /* 0x000fe200078e0010 */
[----:B------:R-:W-:-:S03]  /*0870*/  ULDC UR4, c[0x0][0x154] ;  /* 0x0000550000047ab9 */ /* 0x000fc60000000800 */
[----:B------:R-:W-:Y:S01]  /*0880*/  IMAD R10, R13, R22, RZ ;  /* 0x000000160d0a7224 */ /* 0x000fe200078e02ff */
[----:B------:R-:W2:Y:S01]  /*0890*/  LDC R7, c[0x0][0x144] ;  /* 0x00005100ff077b82 */ /* 0x000ea20000000800 */
[----:B------:R-:W3:Y:S02]  /*08a0*/  F2I.U32.TRUNC.NTZ R0, R0 ;  /* 0x0000000000007305 */ /* 0x000ee4000020f000 */
[----:B------:R-:W-:-:S04]  /*08b0*/  IMAD R11, R11, R23, R10 ;  /* 0x000000170b0b7224 */ /* 0x000fc800078e020a */
[----:B------:R-:W-:Y:S01]  /*08c0*/  IMAD.IADD R9, R9, 0x1, R11 ;  /* 0x0000000109097824 */ /* 0x000fe200078e020b */
[----:B------:R-:W4:Y:S01]  /*08d0*/  LDC R24, c[0x0][0x608] ;  /* 0x00018200ff187b82 */ /* 0x000f220000000800 */
[----:B------:R-:W-:-:S03]  /*08e0*/  IMAD.MOV.U32 R11, RZ, RZ, -0x1 ;  /* 0xffffffffff0b7424 */ /* 0x000fc600078e00ff */
[-CC-:B0-----:R-:W-:Y:S02]  /*08f0*/  SHF.R.U64 R22, R8, R12.reuse, R9.reuse ;  /* 0x0000000c08167219 */ /* 0x181fe40000001209 */
[----:B------:R-:W-:Y:S02]  /*0900*/  I2FP.F32.U32 R8, R3 ;  /* 0x0000000300087245 */ /* 0x000fe40000201000 */
[----:B------:R-:W0:Y:S01]  /*0910*/  LDC R28, c[0x0][0x658] ;  /* 0x00019600ff1c7b82 */ /* 0x000e220000000800 */
[----:B-1----:R-:W-:Y:S01]  /*0920*/  ISETP.NE.U32.AND P0, PT, R30, RZ, PT ;  /* 0x000000ff1e00720c */ /* 0x002fe20003f05070 */
[----:B---3--:R-:W-:Y:S02]  /*0930*/  IMAD.MOV R10, RZ, RZ, -R0 ;  /* 0x000000ffff0a7224 */ /* 0x008fe400078e0a00 */
[----:B------:R-:W-:Y:S01]  /*0940*/  FMUL R8, R8, UR4 ;  /* 0x0000000408087c20 */ /* 0x000fe20008400000 */
[----:B------:R-:W-:Y:S02]  /*0950*/  SHF.R.U32.HI R9, RZ, R12, R9 ;  /* 0x0000000cff097219 */ /* 0x000fe40000011609 */
[----:B------:R-:W-:Y:S01]  /*0960*/  ISETP.NE.AND.EX P0, PT, R31, RZ, PT, P0 ;  /* 0x000000ff1f00720c */ /* 0x000fe20003f05300 */
[----:B------:R1:W3:Y:S01]  /*0970*/  F2I.U32.TRUNC.NTZ R15, R8 ;  /* 0x00000008000f7305 */ /* 0x0002e2000020f000 */
[----:B------:R-:W1:Y:S01]  /*0980*/  LDC R20, c[0x0][0x148] ;  /* 0x00005200ff147b82 */ /* 0x000e620000000800 */
[----:B--2---:R-:W-:-:S07]  /*0990*/  IMAD R0, R7, R10, R6 ;  /* 0x0000000a07007224 */ /* 0x004fce00078e0206 */
[----:B------:R-:W2:Y:S01]  /*09a0*/  LDC R26, c[0x0][0x600] ;  /* 0x00018000ff1a7b82 */ /* 0x000ea20000000800 */
[-CC-:B----4-:R-:W-:Y:S02]  /*09b0*/  SHF.R.U64 R32, R22, R24.reuse, R9.reuse ;  /* 0x0000001816207219 */ /* 0x190fe40000001209 */
[----:B------:R-:W-:Y:S01]  /*09c0*/  SHF.R.U32.HI R7, RZ, R24, R9 ;  /* 0x00000018ff077219 */ /* 0x000fe20000011609 */
[----:B------:R-:W-:-:S04]  /*09d0*/  IMAD.MOV.U32 R9, RZ, RZ, 0x1 ;  /* 0x00000001ff097424 */ /* 0x000fc800078e00ff */
[----:B------:R-:W4:Y:S01]  /*09e0*/  LDC R21, c[0x0][0x648] ;  /* 0x00019200ff157b82 */ /* 0x000f220000000800 */
[-C--:B0-----:R-:W-:Y:S02]  /*09f0*/  SHF.L.U32 R6, R11, R28.reuse, RZ ;  /* 0x0000001c0b067219 */ /* 0x081fe400000006ff */
[--C-:B------:R-:W-:Y:S02]  /*0a00*/  SHF.R.U64 R24, R32, R28, R7.reuse ;  /* 0x0000001c20187219 */ /* 0x100fe40000001207 */
[----:B------:R-:W-:Y:S02]  /*0a10*/  LOP3.LUT R13, RZ, R6, RZ, 0x33, !PT ;  /* 0x00000006ff0d7212 */ /* 0x000fe400078e33ff */
[-C--:B------:R-:W-:Y:S01]  /*0a20*/  SHF.R.U32.HI R7, RZ, R28.reuse, R7 ;  /* 0x0000001cff077219 */ /* 0x080fe20000011607 */
[----:B------:R-:W0:Y:S01]  /*0a30*/  LDC R23, c[0x0][0x638] ;  /* 0x00018e00ff177b82 */ /* 0x000e220000000800 */
[----:B------:R-:W-:Y:S01]  /*0a40*/  SHF.L.U32 R12, R9, R28, RZ ;  /* 0x0000001c090c7219 */ /* 0x000fe200000006ff */
[----:B------:R-:W-:-:S06]  /*0a50*/  IMAD.MOV.U32 R6, RZ, RZ, R24 ;  /* 0x000000ffff067224 */ /* 0x000fcc00078e0018 */
[----:B------:R-:W0:Y:S01]  /*0a60*/  LDC R99, c[0x0][0x610] ;  /* 0x00018400ff637b82 */ /* 0x000e220000000800 */
[----:B-1-3--:R-:W-:Y:S05]  /*0a70*/  @!P0 BRA `(.L_x_6) ;  /* 0x0000000000288947 */ /* 0x00afea0003800000 */
[----:B------:R-:W1:Y:S02]  /*0a80*/  LDC R11, c[0x0][0x64c] ;  /* 0x00019300ff0b7b82 */ /* 0x000e640000000800 */
[----:B-1----:R-:W-:-:S05]  /*0a90*/  IADD3 R11, P0, R24, R11, RZ ;  /* 0x0000000b180b7210 */ /* 0x002fca0007f1e0ff */
        /* <DEDUP_REMOVED lines=8> */
.L_x_6:
[----:B----4-:R-:W-:Y:S01]  /*0b20*/  SHF.R.U64 R6, R6, R21, R7 ;  /* 0x0000001506067219 */ /* 0x010fe20000001207 */
[----:B--2---:R-:W-:Y:S01]  /*0b30*/  VIADD R7, R26, 0xffffffff ;  /* 0xffffffff1a077836 */ /* 0x004fe20000000000 */
[----:B------:R-:W-:Y:S01]  /*0b40*/  LOP3.LUT R13, R32, R13, RZ, 0xc0, !PT ;  /* 0x0000000d200d7212 */ /* 0x000fe200078ec0ff */
[----:B------:R-:W-:Y:S02]  /*0b50*/  IMAD.MOV R15, RZ, RZ, -R15 ;  /* 0x000000ffff0f7224 */ /* 0x000fe400078e0a0f */
[----:B------:R-:W-:Y:S02]  /*0b60*/  IMAD.MOV R8, RZ, RZ, -R6 ;  /* 0x000000ffff087224 */ /* 0x000fe400078e0a06 */
[----:B------:R-:W-:Y:S01]  /*0b70*/  IMAD R13, R12, R6, R13 ;  /* 0x000000060c0d7224 */ /* 0x000fe200078e020d */
[----:B------:R-:W-:Y:S01]  /*0b80*/  LOP3.LUT R6, R22, R7, RZ, 0xc0, !PT ;  /* 0x0000000716067212 */ /* 0x000fe200078ec0ff */
[----:B------:R-:W-:Y:S02]  /*0b90*/  @P3 IMAD R0, R20, R15, R3 ;  /* 0x0000000f14003224 */ /* 0x000fe400078e0203 */
[----:B0-----:R-:W-:-:S02]  /*0ba0*/  IMAD R3, R8, R23, R24 ;  /* 0x0000001708037224 */ /* 0x001fc400078e0218 */
[----:B------:R-:W-:Y:S02]  /*0bb0*/  IMAD R99, R13, R99, R0 ;  /* 0x000000630d637224 */ /* 0x000fe400078e0200 */
[----:B------:R-:W-:Y:S02]  /*0bc0*/  IMAD R6, R3, R26, R6 ;  /* 0x0000001a03067224 */ /* 0x000fe400078e0206 */
[----:B------:R-:W-:Y:S02]  /*0bd0*/  IMAD.MOV.U32 R0, RZ, RZ, 0x1 ;  /* 0x00000001ff007424 */ /* 0x000fe400078e00ff */
[----:B------:R-:W-:Y:S01]  /*0be0*/  IMAD.MOV.U32 R19, RZ, RZ, R25 ;  /* 0x000000ffff137224 */ /* 0x000fe200078e0019 */
[----:B------:R-:W-:Y:S02]  /*0bf0*/  SEL R98, R6, R99, !P3 ;  /* 0x0000006306627207 */ /* 0x000fe40005800000 */
[----:B------:R-:W-:-:S07]  /*0c00*/  SEL R99, R99, R6, !P3 ;  /* 0x0000000663637207 */ /* 0x000fce0005800000 */
.L_x_4:
[----:B------:R-:W-:-:S08]  /*0c10*/  NOP ;  /* 0x0000000000007918 */ /* 0x000fd00000000000 */
[----:B------:R-:W0:Y:S02]  /*0c20*/  USETMAXREG.TRY_ALLOC.CTAPOOL UP0, 0xe8 ;  /* 0x000000e8000079c8 */ /* 0x000e240008000600 */
[----:B0-----:R-:W-:-:S13]  /*0c30*/  PLOP3.LUT P0, PT, PT, PT, UP0, 0x80, 0x0 ;  /* 0x000000000000781c */ /* 0x001fda0003f0f008 */
[----:B------:R-:W-:Y:S05]  /*0c40*/  @!P0 BRA `(.L_x_4) ;  /* 0xfffffffc00f08947 */ /* 0x000fea000383ffff */
[----:B------:R-:W-:Y:S01]  /*0c50*/  ULDC.64 UR4, c[0x0][0x598] ;  /* 0x0001660000047ab9 */ /* 0x000fe20000000a00 */
[----:B------:R-:W-:Y:S01]  /*0c60*/  ULDC.64 UR36, c[0x0][0x208] ;  /* 0x0000820000247ab9 */ /* 0x000fe20000000a00 */
[----:B------:R-:W-:-:S04]  /*0c70*/  ISETP.NE.U32.AND P0, PT, RZ, UR4, PT ;  /* 0x00000004ff007c0c */ /* 0x000fc8000bf05070 */
[----:B------:R-:W-:-:S13]  /*0c80*/  ISETP.NE.AND.EX P0, PT, RZ, UR5, PT, P0 ;  /* 0x00000005ff007c0c */ /* 0x000fda000bf05300 */
[----:B------:R-:W-:Y:S05]  /*0c90*/  @!P0 BRA `(.L_x_7) ;  /* 0x00000000001c8947 */ /* 0x000fea0003800000 */
[----:B------:R-:W0:Y:S02]  /*0ca0*/  LDC.64 R6, c[0x0][0x598] ;  /* 0x00016600ff067b82 */ /* 0x000e240000000a00 */
[----:B0-----:R-:W2:Y:S02]  /*0cb0*/  LDG.E.64 R6, desc[UR36][R6.64] ;  /* 0x0000002406067981 */ /* 0x001ea4000c1e1b00 */
[----:B--2---:R-:W-:-:S04]  /*0cc0*/  ISETP.NE.U32.AND P0, PT, R6, RZ, PT ;  /* 0x000000ff0600720c */ /* 0x004fc80003f05070 */
[----:B------:R-:W-:-:S13]  /*0cd0*/  ISETP.NE.AND.EX P0, PT, R7, RZ, PT, P0 ;  /* 0x000000ff0700720c */ /* 0x000fda0003f05300 */
[----:B------:R-:W-:Y:S05]  /*0ce0*/  @!P0 BRA `(.L_x_7) ;  /* 0x0000000000088947 */ /* 0x000fea0003800000 */
[----:B------:R0:W5:Y:S01]  /*0cf0*/  LD.E R88, desc[UR36][R6.64] ;  /* 0x0000002406587980 */ /* 0x000162000c101900 */
[----:B------:R-:W-:Y:S05]  /*0d00*/  BRA `(.L_x_8) ;  /* 0x0000000000247947 */ /* 0x000fea0003800000 */
.L_x_7:
[----:B------:R-:W-:Y:S02]  /*0d10*/  ULDC.64 UR4, c[0x0][0x588] ;  /* 0x0001620000047ab9 */ /* 0x000fe40000000a00 */
[----:B------:R-:W-:-:S04]  /*0d20*/  ISETP.NE.U32.AND P0, PT, RZ, UR4, PT ;  /* 0x00000004ff007c0c */ /* 0x000fc8000bf05070 */
[----:B------:R-:W-:-:S13]  /*0d30*/  ISETP.NE.AND.EX P0, PT, RZ, UR5, PT, P0 ;  /* 0x00000005ff007c0c */ /* 0x000fda000bf05300 */
[----:B------:R-:W-:Y:S05]  /*0d40*/  @!P0 BRA `(.L_x_9) ;  /* 0x00000000000c8947 */ /* 0x000fea0003800000 */
[----:B------:R-:W0:Y:S02]  /*0d50*/  LDC.64 R88, c[0x0][0x588] ;  /* 0x00016200ff587b82 */ /* 0x000e240000000a00 */
[----:B0-----:R1:W5:Y:S01]  /*0d60*/  LDG.E R88, desc[UR36][R88.64] ;  /* 0x0000002458587981 */ /* 0x001362000c1e1900 */
[----:B------:R-:W-:Y:S05]  /*0d70*/  BRA `(.L_x_8) ;  /* 0x0000000000087947 */ /* 0x000fea0003800000 */
.L_x_9:
[----:B------:R-:W-:Y:S02]  /*0d80*/  ULDC UR4, c[0x0][0x580] ;  /* 0x0001600000047ab9 */ /* 0x000fe40000000800 */
[----:B------:R-:W-:-:S07]  /*0d90*/  IMAD.U32 R88, RZ, RZ, UR4 ;  /* 0x00000004ff587e24 */ /* 0x000fce000f8e00ff */
.L_x_8:
[----:B------:R-:W-:Y:S02]  /*0da0*/  ULDC.64 UR4, c[0x0][0x5a0] ;  /* 0x0001680000047ab9 */ /* 0x000fe40000000a00 */
[----:B------:R-:W-:-:S04]  /*0db0*/  ISETP.NE.U32.AND P0, PT, RZ, UR4, PT ;  /* 0x00000004ff007c0c */ /* 0x000fc8000bf05070 */
[----:B------:R-:W-:-:S13]  /*0dc0*/  ISETP.NE.AND.EX P0, PT, RZ, UR5, PT, P0 ;  /* 0x00000005ff007c0c */ /* 0x000fda000bf05300 */
[----:B------:R-:W-:Y:S05]  /*0dd0*/  @!P0 BRA `(.L_x_10) ;  /* 0x00000000001c8947 */ /* 0x000fea0003800000 */
[----:B0-----:R-:W0:Y:S02]  /*0de0*/  LDC.64 R6, c[0x0][0x5a0] ;  /* 0x00016800ff067b82 */ /* 0x001e240000000a00 */
[----:B0-----:R-:W2:Y:S02]  /*0df0*/  LDG.E.64 R6, desc[UR36][R6.64] ;  /* 0x0000002406067981 */ /* 0x001ea4000c1e1b00 */
[----:B--2---:R-:W-:-:S04]  /*0e00*/  ISETP.NE.U32.AND P0, PT, R6, RZ, PT ;  /* 0x000000ff0600720c */ /* 0x004fc80003f05070 */
[----:B------:R-:W-:-:S13]  /*0e10*/  ISETP.NE.AND.EX P0, PT, R7, RZ, PT, P0 ;  /* 0x000000ff0700720c */ /* 0x000fda0003f05300 */
[----:B------:R-:W-:Y:S05]  /*0e20*/  @!P0 BRA `(.L_x_10) ;  /* 0x0000000000088947 */ /* 0x000fea0003800000 */
[----:B-1----:R0:W5:Y:S01]  /*0e30*/  LD.E R89, desc[UR36][R6.64] ;  /* 0x0000002406597980 */ /* 0x002162000c101900 */
[----:B------:R-:W-:Y:S05]  /*0e40*/  BRA `(.L_x_11) ;  /* 0x0000000000247947 */ /* 0x000fea0003800000 */
.L_x_10:
[----:B------:R-:W-:Y:S02]  /*0e50*/  ULDC.64 UR4, c[0x0][0x590] ;  /* 0x0001640000047ab9 */ /* 0x000fe40000000a00 */
[----:B------:R-:W-:-:S04]  /*0e60*/  ISETP.NE.U32.AND P0, PT, RZ, UR4, PT ;  /* 0x00000004ff007c0c */ /* 0x000fc8000bf05070 */
[----:B------:R-:W-:-:S13]  /*0e70*/  ISETP.NE.AND.EX P0, PT, RZ, UR5, PT, P0 ;  /* 0x00000005ff007c0c */ /* 0x000fda000bf05300 */
[----:B------:R-:W-:Y:S05]  /*0e80*/  @!P0 BRA `(.L_x_12) ;  /* 0x00000000000c8947 */ /* 0x000fea0003800000 */
[----:B0-----:R-:W1:Y:S02]  /*0e90*/  LDC.64 R6, c[0x0][0x590] ;  /* 0x00016400ff067b82 */ /* 0x001e640000000a00 */
[----:B-1----:R1:W5:Y:S01]  /*0ea0*/  LDG.E R89, desc[UR36][R6.64] ;  /* 0x0000002406597981 */ /* 0x002362000c1e1900 */
[----:B------:R-:W-:Y:S05]  /*0eb0*/  BRA `(.L_x_11) ;  /* 0x0000000000087947 */ /* 0x000fea0003800000 */
.L_x_12:
[----:B------:R-:W-:Y:S02]  /*0ec0*/  ULDC UR4, c[0x0][0x584] ;  /* 0x0001610000047ab9 */ /* 0x000fe40000000800 */
[----:B-1----:R-:W-:-:S07]  /*0ed0*/  IMAD.U32 R89, RZ, RZ, UR4 ;  /* 0x00000004ff597e24 */ /* 0x002fce000f8e00ff */
.L_x_11:
[----:B------:R-:W-:-:S13]  /*0ee0*/  LOP3.LUT P0, RZ, R0, 0xff, RZ, 0xc0, !PT ;  /* 0x000000ff00ff7812 */ /* 0x000fda000780c0ff */
[----:B------:R-:W-:Y:S05]  /*0ef0*/  @!P0 EXIT ;  /* 0x000000000000894d */ /* 0x000fea0003800000 */
[----:B------:R-:W2:Y:S01]  /*0f00*/  LDC R91, c[0x0][0x658] ;  /* 0x00019600ff5b7b82 */ /* 0x000ea20000000800 */
[----:B------:R-:W-:Y:S01]  /*0f10*/  ULDC.64 UR6, c[0x0][0x288] ;  /* 0x0000a20000067ab9 */ /* 0x000fe20000000a00 */
[----:B------:R-:W-:Y:S01]  /*0f20*/  LOP3.LUT R14, R14, 0x1, RZ, 0xc0, !PT ;  /* 0x000000010e0e7812 */ /* 0x000fe200078ec0ff */
[----:B------:R-:W-:Y:S01]  /*0f30*/  UIADD3 UR4, UR7, 0xff, URZ ;  /* 0x000000ff07047890 */ /* 0x000fe2000fffe03f */
[----:B------:R-:W-:Y:S01]  /*0f40*/  SHF.R.U32.HI R5, RZ, 0x1, R5 ;  /* 0x00000001ff057819 */ /* 0x000fe20000011605 */
[----:B------:R-:W-:Y:S01]  /*0f50*/  IMAD.U32 R3, RZ, RZ, UR6 ;  /* 0x00000006ff037e24 */ /* 0x000fe2000f8e00ff */
[----:B------:R-:W-:Y:S01]  /*0f60*/  SHF.R.U32.HI R0, RZ, 0x2, R4 ;  /* 0x00000002ff007819 */ /* 0x000fe20000011604 */
[----:B------:R-:W-:Y:S01]  /*0f70*/  USHF.R.S32.HI UR5, URZ, 0x1f, UR4 ;  /* 0x0000001f3f057899 */ /* 0x000fe20008011404 */
[----:B------:R-:W3:Y:S01]  /*0f80*/  LDC R94, c[0x0][0x600] ;  /* 0x00018000ff5e7b82 */ /* 0x000ee20000000800 */
[----:B------:R-:W-:Y:S01]  /*0f90*/  LOP3.LUT R90, R4, 0x3, RZ, 0xc0, !PT ;  /* 0x00000003045a7812 */ /* 0x000fe200078ec0ff */
[----:B01----:R-:W-:Y:S01]  /*0fa0*/  IMAD.SHL.U32 R7, R14, 0x40, RZ ;  /* 0x000000400e077824 */ /* 0x003fe200078e00ff */
[----:B------:R-:W-:Y:S01]  /*0fb0*/  LOP3.LUT R0, R0, 0x7, RZ, 0xc0, !PT ;  /* 0x0000000700007812 */ /* 0x000fe200078ec0ff */
[----:B------:R-:W-:Y:S01]  /*0fc0*/  ULEA.HI UR5, UR5, UR4, URZ, 0x8 ;  /* 0x0000000405057291 */ /* 0x000fe2000f8f403f */
[----:B------:R-:W-:Y:S01]  /*0fd0*/  LOP3.LUT R5, R5, 0x30, RZ, 0xc0, !PT ;  /* 0x0000003005057812 */ /* 0x000fe200078ec0ff */
[----:B------:R-:W-:Y:S01]  /*0fe0*/  IMAD R90, R90, -0x2, R3 ;  /* 0xfffffffe5a5a7824 */ /* 0x000fe200078e0203 */
[--C-:B------:R-:W-:Y:S01]  /*0ff0*/  LOP3.LUT R22, R7, 0x40, R0.reuse, 0xe2, !PT ;  /* 0x0000004007167812 */ /* 0x100fe200078ee200 */
[----:B------:R-:W-:Y:S01]  /*1000*/  USHF.R.S32.HI UR43, URZ, 0x8, UR5 ;  /* 0x000000083f2b7899 */ /* 0x000fe20008011405 */
[----:B------:R-:W-:Y:S01]  /*1010*/  IADD3 R3, RZ, -R5, -R0 ;  /* 0x80000005ff037210 */ /* 0x000fe20007ffe800 */
[----:B------:R-:W-:Y:S01]  /*1020*/  IMAD.MOV.U32 R0, RZ, RZ, -0x1 ;  /* 0xffffffffff007424 */ /* 0x000fe200078e00ff */
[----:B------:R-:W-:Y:S01]  /*1030*/  LOP3.LUT R93, R4, 0x80, RZ, 0xc0, !PT ;  /* 0x00000080045d7812 */ /* 0x000fe200078ec0ff */
[----:B------:R-:W-:Y:S01]  /*1040*/  UISETP.LT.AND UP0, UPT, UR43, 0x1, UPT ;  /* 0x000000012b00788c */ /* 0x000fe2000bf01270 */
[----:B------:R-:W-:Y:S01]  /*1050*/  IMAD.MOV.U32 R6, RZ, RZ, 0x1 ;  /* 0x00000001ff067424 */ /* 0x000fe200078e00ff */
[----:B------:R-:W-:Y:S01]  /*1060*/  ULDC UR4, c[0x0][0x284] ;  /* 0x0000a10000047ab9 */ /* 0x000fe20000000800 */
[----:B------:R-:W-:Y:S01]  /*1070*/  IMAD R3, R14, -0x40, R3 ;  /* 0xffffffc00e037824 */ /* 0x000fe200078e0203 */
[----:B--2---:R-:W-:Y:S01]  /*1080*/  SHF.L.U32 R0, R0, R91, RZ ;  /* 0x0000005b00007219 */ /* 0x004fe200000006ff */
[----:B------:R-:W-:Y:S01]  /*1090*/  USEL UR44, UR43, 0x1, UP0 ;  /* 0x000000012b2c7887 */ /* 0x000fe20008000000 */
[----:B------:R-:W-:Y:S01]  /*10a0*/  LOP3.LUT R22, R22, R5, RZ, 0xfc, !PT ;  /* 0x0000000516167212 */ /* 0x000fe200078efcff */
[----:B------:R-:W-:Y:S01]  /*10b0*/  IMAD.SHL.U32 R92, R4, 0x2, RZ ;  /* 0x00000002045c7824 */ /* 0x000fe200078e00ff */
[----:B------:R-:W-:Y:S01]  /*10c0*/  SHF.L.U32 R91, R6, R91, RZ ;  /* 0x0000005b065b7219 */ /* 0x000fe200000006ff */
[----:B------:R-:W-:Y:S01]  /*10d0*/  VIADD R96, R3, UR4 ;  /* 0x0000000403607c36 */ /* 0x000fe20008000000 */
[----:B------:R-:W-:Y:S01]  /*10e0*/  SHF.R.U32.HI R93, RZ, 0x7, R93 ;  /* 0x00000007ff5d7819 */ /* 0x000fe2000001165d */
[----:B------:R-:W-:Y:S01]  /*10f0*/  IMAD.MOV.U32 R23, RZ, RZ, RZ ;  /* 0x000000ffff177224 */ /* 0x000fe200078e00ff */
[----:B------:R-:W-:Y:S01]  /*1100*/  LOP3.LUT R95, RZ, R0, RZ, 0x33, !PT ;  /* 0x00000000ff5f7212 */ /* 0x000fe200078e33ff */
[----:B---3--:R-:W-:Y:S01]  /*1110*/  VIADD R94, R94, 0xffffffff ;  /* 0xffffffff5e5e7836 */ /* 0x008fe20000000000 */
[----:B------:R-:W-:Y:S01]  /*1120*/  UIADD3 UR44, UR43, -UR44, URZ ;  /* 0x8000002c2b2c7290 */ /* 0x000fe2000fffe03f */
[----:B------:R-:W-:Y:S01]  /*1130*/  UMOV UR40, URZ ;  /* 0x0000003f00287c82 */ /* 0x000fe20008000000 */
[----:B------:R-:W-:-:S10]  /*1140*/  UMOV UR42, URZ ;  /* 0x0000003f002a7c82 */ /* 0x000fd40008000000 */
.L_x_162:
[----:B------:R-:W0:Y:S01]  /*1150*/  SHFL.IDX PT, R0, R93, RZ, 0x1f ;  /* 0x00001fff5d007589 */ /* 0x000e2200000e0000 */
[----:B-1----:R-:W1:Y:S01]  /*1160*/  S2UR UR7, SR_CgaCtaId ;  /* 0x00000000000779c3 */ /* 0x002e620000008800 */
[----:B------:R-:W-:Y:S01]  /*1170*/  UMOV UR6, 0x400 ;  /* 0x0000040000067882 */ /* 0x000fe20000000000 */
[----:B0-----:R-:W-:Y:S01]  /*1180*/  R2UR UR4, R0 ;  /* 0x00000000000472ca */ /* 0x001fe200000e0000 */
[----:B-1----:R-:W-:-:S12]  /*1190*/  ULEA UR6, UR7, UR6, 0x18 ;  /* 0x0000000607067291 */ /* 0x002fd8000f8ec03f */
[----:B------:R-:W-:-:S04]  /*11a0*/  ULEA.HI UR5, UR4, UR4, URZ, 0x1 ;  /* 0x0000000404057291 */ /* 0x000fc8000f8f083f */
[----:B------:R-:W-:-:S04]  /*11b0*/  ULOP3.LUT UR5, UR5, 0x7fffe, URZ, 0xc0, !UPT ;  /* 0x0007fffe05057892 */ /* 0x000fc8000f8ec03f */
[----:B------:R-:W-:-:S03]  /*11c0*/  UIADD3 UR5, UR4, -UR5, URZ ;  /* 0x8000000504057290 */ /* 0x000fc6000fffe03f */
[----:B------:R-:W-:Y:S01]  /*11d0*/  ULDC UR4, c[0x0][0x28c] ;  /* 0x0000a30000047ab9 */ /* 0x000fe20000000800 */
[----:B------:R-:W-:Y:S01]  /*11e0*/  ULEA UR5, UR5, UR6, 0xd ;  /* 0x0000000605057291 */ /* 0x000fe2000f8e683f */
[----:B------:R-:W-:-:S03]  /*11f0*/  ISETP.LT.AND P0, PT, RZ, UR4, PT ;  /* 0x00000004ff007c0c */ /* 0x000fc6000bf01270 */
[----:B------:R-:W-:-:S04]  /*1200*/  UIADD3 UR5, UR5, 0x100, URZ ;  /* 0x0000010005057890 */ /* 0x000fc8000fffe03f */
[----:B------:R-:W-:-:S04]  /*1210*/  USHF.R.U32.HI UR5, URZ, 0x4, UR5 ;  /* 0x000000043f057899 */ /* 0x000fc80008011605 */
[----:B------:R-:W-:-:S04]  /*1220*/  ULOP3.LUT UR5, UR5, 0x3fff, URZ, 0xc0, !UPT ;  /* 0x00003fff05057892 */ /* 0x000fc8000f8ec03f */
[----:B------:R-:W-:Y:S01]  /*1230*/  ULOP3.LUT UR45, UR5, 0x10000, URZ, 0xfc, !UPT ;  /* 0x00010000052d7892 */ /* 0x000fe2000f8efc3f */
[----:B---34-:R-:W-:Y:S11]  /*1240*/  @P0 BRA `(.L_x_13) ;  /* 0x0000000000400947 */ /* 0x018ff60003800000 */
[----:B------:R-:W-:Y:S01]  /*1250*/  MOV R0, 0x0 ;  /* 0x0000000000007802 */ /* 0x000fe20000000f00 */
[----:B------:R-:W-:Y:S01]  /*1260*/  ULDC.64 UR4, c[0x4][0x68] ;  /* 0x01001a0000047ab9 */ /* 0x000fe20000000a00 */
[----:B------:R-:W-:Y:S01]  /*1270*/  ULDC.64 UR6, c[0x4][0x8] ;  /* 0x0100020000067ab9 */ /* 0x000fe20000000a00 */
[----:B------:R-:W-:Y:S01]  /*1280*/  IMAD.U32 R4, RZ, RZ, UR4 ;  /* 0x00000004ff047e24 */ /* 0x000fe2000f8e00ff */
[----:B------:R0:W1:Y:S01]  /*1290*/  LDC.64 R14, c[0x4][R0] ;  /* 0x01000000000e7b82 */ /* 0x0000620000000a00 */
[----:B------:R-:W-:Y:S01]  /*12a0*/  IMAD.U32 R5, RZ, RZ, UR5 ;  /* 0x00000005ff057e24 */ /* 0x000fe2000f8e00ff */
[----:B------:R-:W-:Y:S01]  /*12b0*/  ULDC.64 UR4, c[0x4][0x70] ;  /* 0x01001c0000047ab9 */ /* 0x000fe20000000a00 */
[----:B------:R-:W-:Y:S02]  /*12c0*/  IMAD.U32 R10, RZ, RZ, UR6 ;  /* 0x00000006ff0a7e24 */ /* 0x000fe4000f8e00ff */
[----:B------:R-:W-:Y:S02]  /*12d0*/  IMAD.U32 R6, RZ, RZ, UR4 ;  /* 0x00000004ff067e24 */ /* 0x000fe4000f8e00ff */
[----:B------:R-:W-:-:S02]  /*12e0*/  IMAD.U32 R7, RZ, RZ, UR5 ;  /* 0x00000005ff077e24 */ /* 0x000fc4000f8e00ff */
[----:B------:R-:W-:Y:S02]  /*12f0*/  IMAD.U32 R11, RZ, RZ, UR7 ;  /* 0x00000007ff0b7e24 */ /* 0x000fe4000f8e00ff */
[----:B------:R-:W-:Y:S02]  /*1300*/  IMAD.MOV.U32 R8, RZ, RZ, 0x1e1 ;  /* 0x000001e1ff087424 */ /* 0x000fe400078e00ff */
[----:B------:R-:W-:Y:S02]  /*1310*/  IMAD.MOV.U32 R12, RZ, RZ, 0x1 ;  /* 0x00000001ff0c7424 */ /* 0x000fe400078e00ff */
[----:B0-----:R-:W-:-:S07]  /*1320*/  IMAD.MOV.U32 R13, RZ, RZ, RZ ;  /* 0x000000ffff0d7224 */ /* 0x001fce00078e00ff */
[----:B------:R-:W-:-:S07]  /*1330*/  LEPC R20, `(.L_x_13) ;  /* 0x000000001014794e */ /* 0x000fce0000000000 */
[----:B-1---5:R-:W-:Y:S05]  /*1340*/  CALL.ABS.NOINC R14 ;  /* 0x000000000e007343 */ /* 0x022fea0003c00000 */
.L_x_13:
[----:B------:R-:W-:-:S04]  /*1350*/  LOP3.LUT R0, R18, 0x1, RZ, 0xfc, !PT ;  /* 0x0000000112007812 */ /* 0x000fc800078efcff */
[----:B------:R-:W-:-:S13]  /*1360*/  ISETP.NE.AND P0, PT, R0, 0x3, PT ;  /* 0x000000030000780c */ /* 0x000fda0003f05270 */
[----:B------:R-:W-:Y:S05]  /*1370*/  @!P0 BRA `(.L_x_14) ;  /* 0x0000000000048947 */ /* 0x000fea0003800000 */
[----:B------:R-:W-:Y:S01]  /*1380*/  BPT.TRAP 0x1 ;  /* 0x000000040000795c */ /* 0x000fe20000300000 */
.L_x_14:
[----:B------:R-:W0:Y:S01]  /*1390*/  S2UR UR5, SR_CgaCtaId ;  /* 0x00000000000579c3 */ /* 0x000e220000008800 */
[----:B------:R-:W-:Y:S01]  /*13a0*/  UMOV UR4, 0x400 ;  /* 0x0000040000047882 */ /* 0x000fe20000000000 */
[----:B------:R-:W-:Y:S02]  /*13b0*/  IMAD.U32 R0, RZ, RZ, UR40 ;  /* 0x00000028ff007e24 */ /* 0x000fe4000f8e00ff */
[----:B------:R-:W-:-:S03]  /*13c0*/  IMAD.U32 R3, RZ, RZ, UR42 ;  /* 0x0000002aff037e24 */ /* 0x000fc6000f8e00ff */
[----:B------:R-:W-:Y:S01]  /*13d0*/  SHF.L.U32 R0, R0, 0x1f, RZ ;  /* 0x0000001f00007819 */ /* 0x000fe200000006ff */
[----:B0-----:R-:W-:-:S06]  /*13e0*/  ULEA UR4, UR5, UR4, 0x18 ;  /* 0x0000000405047291 */ /* 0x001fcc000f8ec03f */
[----:B------:R-:W-:-:S04]  /*13f0*/  IMAD.U32 R6, RZ, RZ, UR4 ;  /* 0x00000004ff067e24 */ /* 0x000fc8000f8e00ff */
[----:B------:R-:W-:-:S04]  /*1400*/  IMAD R3, R3, 0x8, R6 ;  /* 0x0000000803037824 */ /* 0x000fc800078e0206 */
[----:B------:R0:W1:Y:S01]  /*1410*/  SYNCS.PHASECHK.TRANS64.TRYWAIT P1, [R3+URZ], R0 ;  /* 0x00000000030075a7 */ /* 0x000062000802017f */
[----:B------:R-:W-:Y:S05]  /*1420*/  @!P0 BRA `(.L_x_15) ;  /* 0x0000000000048947 */ /* 0x000fea0003800000 */
[----:B------:R-:W-:Y:S01]  /*1430*/  BPT.TRAP 0x1 ;  /* 0x000000040000795c */ /* 0x000fe20000300000 */
.L_x_15:
[----:B------:R-:W-:-:S05]  /*1440*/  IMAD.U32 R4, RZ, RZ, UR44 ;  /* 0x0000002cff047e24 */ /* 0x000fca000f8e00ff */
[----:B------:R-:W-:Y:S01]  /*1450*/  ISETP.GE.AND P2, PT, R4, 0x1, PT ;  /* 0x000000010400780c */ /* 0x000fe20003f46270 */
[----:B-1----:R-:W-:-:S12]  /*1460*/  @P1 BRA `(.L_x_16) ;  /* 0x0000000000081947 */ /* 0x002fd80003800000 */
[----:B------:R-:W1:Y:S02]  /*1470*/  SYNCS.PHASECHK.TRANS64.TRYWAIT P1, [R3+URZ], R0 ;  /* 0x00000000030075a7 */ /* 0x000e64000802017f */
[----:B-1----:R-:W-:Y:S05]  /*1480*/  @!P1 BRA `(.L_x_17) ;  /* 0x0000006000a09947 */ /* 0x002fea0003800000 */
.L_x_16:
[----:B------:R-:W-:Y:S05]  /*1490*/  WARPSYNC.ALL ;  /* 0x0000000000007948 */ /* 0x000fea0003800000 */
[----:B------:R-:W-:Y:S01]  /*14a0*/  R2UR UR4, R6 ;  /* 0x00000000060472ca */ /* 0x000fe200000e0000 */
[----:B------:R-:W-:Y:S01]  /*14b0*/  ULEA UR8, UR42, UR45, 0xc ;  /* 0x0000002d2a087291 */ /* 0x000fe2000f8e603f */
[----:B------:R-:W-:Y:S01]  /*14c0*/  WARPGROUP.ARRIVE ;  /* 0x00000000000079c5 */ /* 0x000fe20000000000 */
[----:B------:R-:W-:Y:S01]  /*14d0*/  UMOV UR9, 0x40000040 ;  /* 0x4000004000097882 */ /* 0x000fe20000000000 */
[----:B------:R-:W-:Y:S01]  /*14e0*/  UMOV UR11, 0x40000040 ;  /* 0x40000040000b7882 */ /* 0x000fe20000000000 */
[----:B------:R-:W-:Y:S01]  /*14f0*/  UIADD3 UR12, UR8, 0x400, URZ ;  /* 0x00000400080c7890 */ /* 0x000fe2000fffe03f */
[----:B------:R-:W-:Y:S01]  /*1500*/  UMOV UR15, UR11 ;  /* 0x0000000b000f7c82 */ /* 0x000fe20008000000 */
[----:B------:R-:W-:Y:S01]  /*1510*/  UMOV UR13, 0x40000040 ;  /* 0x40000040000d7882 */ /* 0x000fe20000000000 */
[----:B------:R-:W-:-:S05]  /*1520*/  UIADD3 UR5, UR8, 0x402, URZ ;  /* 0x0000040208057890 */ /* 0x000fca000fffe03f */
[----:B------:R-:W-:-:S04]  /*1530*/  UIADD3 UR4, UR4, 0x20100, URZ ;  /* 0x0002010004047890 */ /* 0x000fc8000fffe03f */
[----:B------:R-:W-:-:S04]  /*1540*/  USHF.R.U32.HI UR4, URZ, 0x4, UR4 ;  /* 0x000000043f047899 */ /* 0x000fc80008011604 */
[----:B------:R-:W-:-:S04]  /*1550*/  ULOP3.LUT UR4, UR4, 0x3fff, URZ, 0xc0, !UPT ;  /* 0x00003fff04047892 */ /* 0x000fc8000f8ec03f */
[----:B------:R-:W-:-:S04]  /*1560*/  ULOP3.LUT UR4, UR4, 0x10000, URZ, 0xfc, !UPT ;  /* 0x0001000004047892 */ /* 0x000fc8000f8efc3f */
[----:B------:R-:W-:-:S07]  /*1570*/  ULEA UR6, UR42, UR4, 0xa ;  /* 0x000000042a067291 */ /* 0x000fce000f8e503f */
[----:B------:R-:W-:Y:S02]  /*1580*/  UMOV UR10, UR6 ;  /* 0x00000006000a7c82 */ /* 0x000fe40008000000 */
[----:B------:R-:W-:Y:S01]  /*1590*/  IGMMA.64x64x32.S8.S8 R56, gdesc[UR8], RZ, !UPT, gsb0 ;  /* 0x01e00000083879f1 */ /* 0x000fe2000c0410ff */
[----:B------:R-:W-:Y:S01]  /*15a0*/  UMOV UR14, UR10 ;  /* 0x0000000a000e7c82 */ /* 0x000fe20008000000 */
[----:B------:R-:W-:Y:S01]  /*15b0*/  UIADD3 UR10, UR6, 0x206, URZ ;  /* 0x00000206060a7890 */ /* 0x000fe2000fffe03f */
[----:B------:R-:W-:Y:S01]  /*15c0*/  UMOV UR9, 0x40000040 ;  /* 0x4000004000097882 */ /* 0x000fe20000000000 */
[----:B------:R-:W-:Y:S01]  /*15d0*/  UMOV UR11, 0x40000040 ;  /* 0x40000040000b7882 */ /* 0x000fe20000000000 */
[----:B------:R-:W-:Y:S02]  /*15e0*/  WARPGROUP.DEPBAR.LE gsb0, 0x0 ;  /* 0x00008000000079c5 */ /* 0x000fe40000010000 */
[----:B------:R-:W-:-:S06]  /*15f0*/  WARPGROUP.ARRIVE ;  /* 0x00000000000079c5 */ /* 0x000fcc0000000000 */
[----:B------:R-:W-:Y:S01]  /*1600*/  IGMMA.64x64x32.S8.S8 R24, gdesc[UR12], RZ, !UPT, gsb0 ;  /* 0x01e000000c1879f1 */ /* 0x000fe2000c0410ff */
[----:B------:R-:W-:Y:S02]  /*1610*/  UIADD3 UR12, UR8, 0x2, URZ ;  /* 0x00000002080c7890 */ /* 0x000fe4000fffe03f */
[----:B------:R-:W-:Y:S01]  /*1620*/  UIADD3 UR14, UR6, 0x2, URZ ;  /* 0x00000002060e7890 */ /* 0x000fe2000fffe03f */
[----:B------:R-:W-:Y:S01]  /*1630*/  UMOV UR13, 0x40000040 ;  /* 0x40000040000d7882 */ /* 0x000fe20000000000 */
[----:B------:R-:W-:Y:S01]  /*1640*/  UMOV UR15, 0x40000040 ;  /* 0x40000040000f7882 */ /* 0x000fe20000000000 */
[----:B------:R-:W-:Y:S02]  /*1650*/  WARPGROUP.DEPBAR.LE gsb0, 0x0 ;  /* 0x00008000000079c5 */ /* 0x000fe40000010000 */
[----:B------:R-:W-:-:S06]  /*1660*/  WARPGROUP.ARRIVE ;  /* 0x00000000000079c5 */ /* 0x000fcc0000000000 */
[----:B------:R-:W-:Y:S01]  /*1670*/  IGMMA.64x64x32.S8.S8 R56, gdesc[UR12], R56, gsb0 ;  /* 0x01e000000c3879f1 */ /* 0x000fe20008041038 */
[----:B------:R-:W-:Y:S01]  /*1680*/  UMOV UR12, UR5 ;  /* 0x00000005000c7c82 */ /* 0x000fe20008000000 */
[----:B------:R-:W-:Y:S01]  /*1690*/  UMOV UR13, 0x40000040 ;  /* 0x40000040000d7882 */ /* 0x000fe20000000000 */
[----:B------:R-:W-:Y:S01]  /*16a0*/  UIADD3 UR5, UR8, 0x404, URZ ;  /* 0x0000040408057890 */ /* 0x000fe2000fffe03f */
[----:B------:R-:W-:Y:S02]  /*16b0*/  WARPGROUP.DEPBAR.LE gsb0, 0x0 ;  /* 0x00008000000079c5 */ /* 0x000fe40000010000 */
[----:B------:R-:W-:-:S06]  /*16c0*/  WARPGROUP.ARRIVE ;  /* 0x00000000000079c5 */ /* 0x000fcc0000000000 */
[----:B------:R-:W-:Y:S01]  /*16d0*/  IGMMA.64x64x32.S8.S8 R24, gdesc[UR12], R24, gsb0 ;  /* 0x01e000000c1879f1 */ /* 0x000fe20008041018 */
        /* <DEDUP_REMOVED lines=56> */
[----:B------:R-:W-:Y:S01]  /*1a60*/  UIADD3 UR6, UR8, 0xc06, URZ ;  /* 0x00000c0608067890 */ /* 0x000fe2000fffe03f */
[----:B------:R-:W-:Y:S02]  /*1a70*/  WARPGROUP.DEPBAR.LE gsb0, 0x0 ;  /* 0x00008000000079c5 */ /* 0x000fe40000010000 */
[----:B------:R-:W-:-:S06]  /*1a80*/  WARPGROUP.ARRIVE ;  /* 0x00000000000079c5 */ /* 0x000fcc0000000000 */
[----:B------:R-:W-:Y:S01]  /*1a90*/  IGMMA.64x64x32.S8.S8 R56, gdesc[UR12], R56, gsb0 ;  /* 0x01e000000c3879f1 */ /* 0x000fe20008041038 */
[----:B------:R-:W-:Y:S01]  /*1aa0*/  UMOV UR12, UR5 ;  /* 0x00000005000c7c82 */ /* 0x000fe20008000000 */
[----:B------:R-:W-:Y:S01]  /*1ab0*/  UMOV UR13, 0x40000040 ;  /* 0x40000040000d7882 */ /* 0x000fe20000000000 */
[----:B------:R-:W-:-:S07]  /*1ac0*/  UIADD3 UR5, UR8, 0x806, URZ ;  /* 0x0000080608057890 */ /* 0x000fce000fffe03f */
[----:B------:R-:W-:Y:S01]  /*1ad0*/  UMOV UR8, UR5 ;  /* 0x0000000500087c82 */ /* 0x000fe20008000000 */
[----:B------:R-:W-:Y:S02]  /*1ae0*/  WARPGROUP.DEPBAR.LE gsb0, 0x0 ;  /* 0x00008000000079c5 */ /* 0x000fe40000010000 */
[----:B------:R-:W-:-:S06]  /*1af0*/  WARPGROUP.ARRIVE ;  /* 0x00000000000079c5 */ /* 0x000fcc0000000000 */
[----:B------:R-:W-:Y:S03]  /*1b00*/  IGMMA.64x64x32.S8.S8 R24, gdesc[UR12], R24, gsb0 ;  /* 0x01e000000c1879f1 */ /* 0x000fe60008041018 */
[----:B------:R-:W-:Y:S02]  /*1b10*/  WARPGROUP.DEPBAR.LE gsb0, 0x0 ;  /* 0x00008000000079c5 */ /* 0x000fe40000010000 */
[----:B------:R-:W-:-:S06]  /*1b20*/  WARPGROUP.ARRIVE ;  /* 0x00000000000079c5 */ /* 0x000fcc0000000000 */
[----:B------:R-:W-:Y:S01]  /*1b30*/  IGMMA.64x64x32.S8.S8 R56, gdesc[UR8], R56, gsb0 ;  /* 0x01e00000083879f1 */ /* 0x000fe20008041038 */
[----:B------:R-:W-:Y:S01]  /*1b40*/  UMOV UR8, UR6 ;  /* 0x0000000600087c82 */ /* 0x000fe20008000000 */
[----:B------:R-:W-:Y:S01]  /*1b50*/  UMOV UR9, 0x40000040 ;  /* 0x4000004000097882 */ /* 0x000fe20000000000 */
[----:B------:R-:W-:Y:S02]  /*1b60*/  WARPGROUP.DEPBAR.LE gsb0, 0x0 ;  /* 0x00008000000079c5 */ /* 0x000fe40000010000 */
[----:B------:R-:W-:-:S06]  /*1b70*/  WARPGROUP.ARRIVE ;  /* 0x00000000000079c5 */ /* 0x000fcc0000000000 */
[----:B------:R-:W-:Y:S03]  /*1b80*/  IGMMA.64x64x32.S8.S8 R24, gdesc[UR8], R24, gsb0 ;  /* 0x01e00000081879f1 */ /* 0x000fe60008041018 */
[----:B------:R-:W-:Y:S02]  /*1b90*/  WARPGROUP.DEPBAR.LE gsb0, 0x0 ;  /* 0x00008000000079c5 */ /* 0x000fe40000010000 */
[----:B------:R-:W-:Y:S05]  /*1ba0*/  @!P2 BRA `(.L_x_18) ;  /* 0x000000080054a947 */ /* 0x000fea0003800000 */
[----:B------:R-:W-:Y:S01]  /*1bb0*/  UIADD3 UR5, UR42, 0x1, URZ ;  /* 0x000000012a057890 */ /* 0x000fe2000fffe03f */
[----:B01----:R-:W-:Y:S02]  /*1bc0*/  IMAD.U32 R0, RZ, RZ, UR44 ;  /* 0x0000002cff007e24 */ /* 0x003fe4000f8e00ff */
[----:B------:R-:W-:Y:S01]  /*1bd0*/  IMAD.U32 R3, RZ, RZ, UR42 ;  /* 0x0000002aff037e24 */ /* 0x000fe2000f8e00ff */
[----:B------:R-:W-:-:S04]  /*1be0*/  UISETP.NE.AND UP0, UPT, UR5, 0x2, UPT ;  /* 0x000000020500788c */ /* 0x000fc8000bf05270 */
[----:B------:R-:W-:Y:S02]  /*1bf0*/  USEL UR6, URZ, 0x1, UP0 ;  /* 0x000000013f067887 */ /* 0x000fe40008000000 */
[----:B------:R-:W-:Y:S02]  /*1c00*/  USEL UR5, UR5, URZ, UP0 ;  /* 0x0000003f05057287 */ /* 0x000fe40008000000 */
[----:B------:R-:W-:-:S06]  /*1c10*/  ULOP3.LUT UR6, UR40, UR6, URZ, 0x3c, !UPT ;  /* 0x0000000628067292 */ /* 0x000fcc000f8e3c3f */
[----:B------:R-:W-:-:S07]  /*1c20*/  IMAD.U32 R7, RZ, RZ, UR6 ;  /* 0x00000006ff077e24 */ /* 0x000fce000f8e00ff */
.L_x_25:
[----:B0-----:R-:W-:Y:S05]  /*1c30*/  @!P0 BRA `(.L_x_19) ;  /* 0x0000000000048947 */ /* 0x001fea0003800000 */
[----:B------:R-:W-:Y:S01]  /*1c40*/  BPT.TRAP 0x1 ;  /* 0x000000040000795c */ /* 0x000fe20000300000 */
.L_x_19:
[----:B------:R-:W0:Y:S01]  /*1c50*/  S2UR UR7, SR_CgaCtaId ;  /* 0x00000000000779c3 */ /* 0x000e220000008800 */
[----:B------:R-:W-:Y:S01]  /*1c60*/  UMOV UR6, 0x400 ;  /* 0x0000040000067882 */ /* 0x000fe20000000000 */
[----:B------:R-:W-:Y:S01]  /*1c70*/  IMAD.U32 R5, RZ, RZ, UR5 ;  /* 0x00000005ff057e24 */ /* 0x000fe2000f8e00ff */
[----:B------:R-:W-:Y:S01]  /*1c80*/  SHF.L.U32 R4, R7, 0x1f, RZ ;  /* 0x0000001f07047819 */ /* 0x000fe200000006ff */
[----:B0-----:R-:W-:-:S06]  /*1c90*/  ULEA UR6, UR7, UR6, 0x18 ;  /* 0x0000000607067291 */ /* 0x001fcc000f8ec03f */
[----:B------:R-:W-:-:S04]  /*1ca0*/  IMAD.U32 R6, RZ, RZ, UR6 ;  /* 0x00000006ff067e24 */ /* 0x000fc8000f8e00ff */
[----:B------:R-:W-:-:S04]  /*1cb0*/  IMAD R5, R5, 0x8, R6 ;  /* 0x0000000805057824 */ /* 0x000fc800078e0206 */
[----:B------:R0:W1:Y:S01]  /*1cc0*/  SYNCS.PHASECHK.TRANS64.TRYWAIT P1, [R5+URZ], R4 ;  /* 0x00000004050075a7 */ /* 0x000062000802017f */
[----:B------:R-:W-:Y:S05]  /*1cd0*/  @!P0 BRA `(.L_x_20) ;  /* 0x0000000000048947 */ /* 0x000fea0003800000 */
[----:B------:R-:W-:Y:S01]  /*1ce0*/  BPT.TRAP 0x1 ;  /* 0x000000040000795c */ /* 0x000fe20000300000 */
.L_x_20:
[----:B-1----:R-:W-:Y:S05]  /*1cf0*/  @P1 BRA `(.L_x_21) ;  /* 0x0000000000081947 */ /* 0x002fea0003800000 */
[----:B------:R-:W1:Y:S02]  /*1d00*/  SYNCS.PHASECHK.TRANS64.TRYWAIT P1, [R5+URZ], R4 ;  /* 0x00000004050075a7 */ /* 0x000e64000802017f */
[----:B-1----:R-:W-:Y:S05]  /*1d10*/  @!P1 BRA `(.L_x_22) ;  /* 0x0000005800909947 */ /* 0x002fea0003800000 */
.L_x_21:
[----:B------:R-:W-:Y:S01]  /*1d20*/  ULEA UR8, UR5, UR4, 0xa ;  /* 0x0000000405087291 */ /* 0x000fe2000f8e503f */
[----:B------:R-:W-:Y:S01]  /*1d30*/  WARPGROUP.ARRIVE ;  /* 0x00000000000079c5 */ /* 0x000fe20000000000 */
[----:B------:R-:W-:Y:S01]  /*1d40*/  ULEA UR6, UR5, UR45, 0xc ;  /* 0x0000002d05067291 */ /* 0x000fe2000f8e603f */
[----:B------:R-:W-:Y:S01]  /*1d50*/  UMOV UR15, 0x40000040 ;  /* 0x40000040000f7882 */ /* 0x000fe20000000000 */
[----:B------:R-:W-:Y:S02]  /*1d60*/  UMOV UR13, 0x40000040 ;  /* 0x40000040000d7882 */ /* 0x000fe40000000000 */
[----:B------:R-:W-:Y:S01]  /*1d70*/  UIADD3 UR7, UR6, 0x400, URZ ;  /* 0x0000040006077890 */ /* 0x000fe2000fffe03f */
[----:B------:R-:W-:Y:S02]  /*1d80*/  UMOV UR14, UR8 ;  /* 0x00000008000e7c82 */ /* 0x000fe40008000000 */
[----:B------:R-:W-:Y:S01]  /*1d90*/  UMOV UR12, UR6 ;  /* 0x00000006000c7c82 */ /* 0x000fe20008000000 */
[----:B------:R-:W-:Y:S01]  /*1da0*/  UIADD3 UR10, UR8, 0x206, URZ ;  /* 0x00000206080a7890 */ /* 0x000fe2000fffe03f */
[----:B------:R-:W-:Y:S01]  /*1db0*/  IGMMA.64x64x32.S8.S8 R56, gdesc[UR12], R56, gsb0 ;  /* 0x01e000000c3879f1 */ /* 0x000fe20008041038 */
[----:B------:R-:W-:Y:S01]  /*1dc0*/  UMOV UR13, 0x40000040 ;  /* 0x40000040000d7882 */ /* 0x000fe20000000000 */
[----:B------:R-:W-:Y:S01]  /*1dd0*/  UMOV UR12, UR7 ;  /* 0x00000007000c7c82 */ /* 0x000fe20008000000 */
[----:B------:R-:W-:Y:S01]  /*1de0*/  UIADD3 UR7, UR6, 0x402, URZ ;  /* 0x0000040206077890 */ /* 0x000fe2000fffe03f */
[----:B------:R-:W-:Y:S01]  /*1df0*/  UMOV UR11, 0x40000040 ;  /* 0x40000040000b7882 */ /* 0x000fe20000000000 */
[----:B------:R-:W-:Y:S01]  /*1e00*/  UMOV UR9, 0x40000040 ;  /* 0x4000004000097882 */ /* 0x000fe20000000000 */
[----:B------:R-:W-:-:S02]  /*1e10*/  WARPGROUP.DEPBAR.LE gsb0, 0x0 ;  /* 0x00008000000079c5 */ /* 0x000fc40000010000 */
        /* <DEDUP_REMOVED lines=71> */
[----:B------:R-:W-:Y:S02]  /*2290*/  UIADD3 UR8, UR6, 0x806, URZ ;  /* 0x0000080606087890 */ /* 0x000fe4000fffe03f */
[----:B------:R-:W-:Y:S01]  /*22a0*/  UIADD3 UR6, UR6, 0xc06, URZ ;  /* 0x00000c0606067890 */ /* 0x000fe2000fffe03f */
        /* <DEDUP_REMOVED lines=18> */
[----:B------:R-:W-:Y:S01]  /*23d0*/  BPT.TRAP 0x1 ;  /* 0x000000040000795c */ /* 0x000fe20000300000 */
.L_x_23:
[----:B01----:R-:W-:Y:S01]  /*23e0*/  IMAD R4, R3, 0x8, R6 ;  /* 0x0000000803047824 */ /* 0x003fe200078e0206 */
[----:B------:R-:W-:-:S03]  /*23f0*/  ISETP.GT.U32.AND P1, PT, R18, 0x1, PT ;  /* 0x000000011200780c */ /* 0x000fc60003f24070 */
[----:B------:R-:W-:-:S05]  /*2400*/  VIADD R4, R4, 0x10 ;  /* 0x0000001004047836 */ /* 0x000fca0000000000 */
[----:B------:R-:W-:-:S04]  /*2410*/  PRMT R4, RZ, 0x654, R4 ;  /* 0x00000654ff047816 */ /* 0x000fc80000000004 */
[----:B------:R0:W-:Y:S01]  /*2420*/  SYNCS.ARRIVE.TRANS64.RED.A1T0 RZ, [R4+URZ], RZ ;  /* 0x000000ff04ff79a7 */ /* 0x0001e2000810043f */
[----:B------:R-:W-:Y:S05]  /*2430*/  @P1 BRA `(.L_x_24) ;  /* 0x0000000000041947 */ /* 0x000fea0003800000 */
[----:B------:R-:W-:Y:S01]  /*2440*/  BPT.TRAP 0x1 ;  /* 0x000000040000795c */ /* 0x000fe20000300000 */
.L_x_24:
[----:B------:R-:W-:Y:S01]  /*2450*/  UIADD3 UR5, UR5, 0x1, URZ ;  /* 0x0000000105057890 */ /* 0x000fe2000fffe03f */
[C---:B------:R-:W-:Y:S01]  /*2460*/  ISETP.GT.AND P2, PT, R0.reuse, 0x1, PT ;  /* 0x000000010000780c */ /* 0x040fe20003f44270 */
[----:B------:R-:W-:Y:S02]  /*2470*/  VIADD R3, R3, 0x1 ;  /* 0x0000000103037836 */ /* 0x000fe40000000000 */
[----:B------:R-:W-:Y:S01]  /*2480*/  UISETP.NE.AND UP0, UPT, UR5, 0x2, UPT ;  /* 0x000000020500788c */ /* 0x000fe2000bf05270 */
[----:B------:R-:W-:Y:S02]  /*2490*/  VIADD R0, R0, 0xffffffff ;  /* 0xffffffff00007836 */ /* 0x000fe40000000000 */
[C---:B------:R-:W-:Y:S01]  /*24a0*/  ISETP.NE.AND P1, PT, R3.reuse, 0x2, PT ;  /* 0x000000020300780c */ /* 0x040fe20003f25270 */
[----:B------:R-:W-:Y:S02]  /*24b0*/  USEL UR6, URZ, 0x1, UP0 ;  /* 0x000000013f067887 */ /* 0x000fe40008000000 */
[----:B------:R-:W-:Y:S01]  /*24c0*/  USEL UR5, UR5, URZ, UP0 ;  /* 0x0000003f05057287 */ /* 0x000fe20008000000 */
[----:B------:R-:W-:-:S03]  /*24d0*/  SEL R3, R3, RZ, P1 ;  /* 0x000000ff03037207 */ /* 0x000fc60000800000 */
[----:B------:R-:W-:Y:S01]  /*24e0*/  LOP3.LUT R7, R7, UR6, RZ, 0x3c, !PT ;  /* 0x0000000607077c12 */ /* 0x000fe2000f8e3cff */
[----:B------:R-:W-:Y:S07]  /*24f0*/  @P2 BRA `(.L_x_25) ;  /* 0xfffffff400cc2947 */ /* 0x000fee000383ffff */
.L_x_18:
[----:B01----:R-:W0:Y:S02]  /*2500*/  LDC R0, c[0x0][0x28c] ;  /* 0x0000a300ff007b82 */ /* 0x003e240000000800 */
[----:B0-----:R-:W-:-:S13]  /*2510*/  ISETP.GE.AND P1, PT, R0, 0x1, PT ;  /* 0x000000010000780c */ /* 0x001fda0003f26270 */
[----:B------:R-:W-:Y:S05]  /*2520*/  @!P1 BRA `(.L_x_26) ;  /* 0x0000000000309947 */ /* 0x000fea0003800000 */
[----:B------:R-:W-:Y:S05]  /*2530*/  @!P0 BRA `(.L_x_27) ;  /* 0x0000000000048947 */ /* 0x000fea0003800000 */
[----:B------:R-:W-:Y:S01]  /*2540*/  BPT.TRAP 0x1 ;  /* 0x000000040000795c */ /* 0x000fe20000300000 */
.L_x_27:
[----:B------:R-:W-:Y:S01]  /*2550*/  UIADD3 UR4, UR44, UR42, URZ ;  /* 0x0000002a2c047290 */ /* 0x000fe2000fffe03f */
[----:B------:R-:W-:-:S03]  /*2560*/  ISETP.GT.U32.AND P0, PT, R18, 0x1, PT ;  /* 0x000000011200780c */ /* 0x000fc60003f04070 */
[----:B------:R-:W-:-:S04]  /*2570*/  USHF.L.U32 UR4, UR4, 0x3, URZ ;  /* 0x0000000304047899 */ /* 0x000fc8000800063f */
[----:B------:R-:W-:-:S06]  /*2580*/  ULOP3.LUT UR4, UR4, 0x8, URZ, 0xc0, !UPT ;  /* 0x0000000804047892 */ /* 0x000fcc000f8ec03f */
[----:B------:R-:W-:-:S05]  /*2590*/  IMAD.U32 R3, RZ, RZ, UR4 ;  /* 0x00000004ff037e24 */ /* 0x000fca000f8e00ff */
[----:B------:R-:W-:-:S04]  /*25a0*/  IADD3 R0, R6, 0x10, R3 ;  /* 0x0000001006007810 */ /* 0x000fc80007ffe003 */
[----:B------:R-:W-:-:S04]  /*25b0*/  PRMT R0, RZ, 0x654, R0 ;  /* 0x00000654ff007816 */ /* 0x000fc80000000000 */
[----:B------:R0:W-:Y:S01]  /*25c0*/  SYNCS.ARRIVE.TRANS64.RED.A1T0 RZ, [R0+URZ], RZ ;  /* 0x000000ff00ff79a7 */ /* 0x0001e2000810043f */
[----:B------:R-:W-:Y:S05]  /*25d0*/  @P0 BRA `(.L_x_26) ;  /* 0x0000000000040947 */ /* 0x000fea0003800000 */
[----:B------:R-:W-:Y:S01]  /*25e0*/  BPT.TRAP 0x1 ;  /* 0x000000040000795c */ /* 0x000fe20000300000 */
.L_x_26:
[----:B------:R-:W-:Y:S01]  /*25f0*/  IMAD.SHL.U32 R3, R98, 0x40, RZ ;  /* 0x0000004062037824 */ /* 0x000fe200078e00ff */
[----:B------:R-:W-:Y:S01]  /*2600*/  ULDC UR4, c[0x0][0x288] ;  /* 0x0000a20000047ab9 */ /* 0x000fe20000000800 */
[----:B------:R-:W-:Y:S02]  /*2610*/  IMAD.SHL.U32 R9, R99, 0x100, RZ ;  /* 0x0000010063097824 */ /* 0x000fe400078e00ff */
[----:B0-----:R-:W-:Y:S01]  /*2620*/  IMAD.MOV.U32 R0, RZ, RZ, -0x1 ;  /* 0xffffffffff007424 */ /* 0x001fe200078e00ff */
[----:B------:R-:W-:Y:S01]  /*2630*/  ISETP.GE.AND P0, PT, R3, UR4, PT ;  /* 0x0000000403007c0c */ /* 0x000fe2000bf06270 */
[----:B------:R-:W-:-:S03]  /*2640*/  ULDC UR4, c[0x0][0x284] ;  /* 0x0000a10000047ab9 */ /* 0x000fc60000000800 */
[----:B------:R-:W-:-:S13]  /*2650*/  ISETP.GE.OR P0, PT, R9, UR4, P0 ;  /* 0x0000000409007c0c */ /* 0x000fda0008706670 */
[----:B------:R-:W-:Y:S05]  /*2660*/  @P0 BRA `(.L_x_28) ;  /* 0x00000034001c0947 */ /* 0x000fea0003800000 */
[----:B------:R-:W0:Y:S01]  /*2670*/  LDC.64 R100, c[0x0][0x5c8] ;  /* 0x00017200ff647b82 */ /* 0x000e220000000a00 */
[----:B------:R-:W-:Y:S01]  /*2680*/  SHF.R.S32.HI R98, RZ, 0x1f, R19 ;  /* 0x0000001fff627819 */ /* 0x000fe20000011413 */
[----:B------:R-:W-:Y:S01]  /*2690*/  ULDC.64 UR4, c[0x0][0x5d0] ;  /* 0x0001740000047ab9 */ /* 0x000fe20000000a00 */
[----:B------:R-:W-:Y:S01]  /*26a0*/  LOP3.LUT R20, R3, 0x6, R92, 0xf8, !PT ;  /* 0x0000000603147812 */ /* 0x000fe200078ef85c */
[----:B------:R-:W-:Y:S01]  /*26b0*/  IMAD.WIDE R10, R99, 0x100, R22 ;  /* 0x00000100630a7825 */ /* 0x000fe200078e0216 */
[----:B------:R-:W-:Y:S02]  /*26c0*/  BSSY B0, `(.L_x_28) ;  /* 0x0000341000007945 */ /* 0x000fe40003800000 */
[----:B------:R-:W-:Y:S01]  /*26d0*/  SHF.R.S32.HI R21, RZ, 0x1f, R20 ;  /* 0x0000001fff157819 */ /* 0x000fe20000011414 */
[----:B------:R-:W-:Y:S02]  /*26e0*/  IMAD R4, R98, UR4, RZ ;  /* 0x0000000462047c24 */ /* 0x000fe4000f8e02ff */
[----:B------:R-:W-:-:S02]  /*26f0*/  IMAD.IADD R108, R96, 0x1, -R9 ;  /* 0x00000001606c7824 */ /* 0x000fc400078e0a09 */
[C---:B------:R-:W-:Y:S02]  /*2700*/  IMAD R7, R19.reuse, UR5, R4 ;  /* 0x0000000513077c24 */ /* 0x040fe4000f8e0204 */
[----:B------:R-:W-:Y:S01]  /*2710*/  IMAD.WIDE.U32 R4, R19, UR4, R20 ;  /* 0x0000000413047c25 */ /* 0x000fe2000f8e0014 */
[----:B------:R-:W-:-:S03]  /*2720*/  ULDC.64 UR4, c[0x0][0x5c0] ;  /* 0x0001700000047ab9 */ /* 0x000fc60000000a00 */
[----:B------:R-:W-:Y:S02]  /*2730*/  IMAD.IADD R5, R5, 0x1, R7 ;  /* 0x0000000105057824 */ /* 0x000fe400078e0207 */
[----:B------:R-:W-:Y:S02]  /*2740*/  IMAD.IADD R3, R90, 0x1, -R3 ;  /* 0x000000015a037824 */ /* 0x000fe400078e0a03 */
[-C--:B0-----:R-:W-:Y:S02]  /*2750*/  IMAD R6, R11, R100.reuse, RZ ;  /* 0x000000640b067224 */ /* 0x081fe400078e02ff */
[----:B------:R-:W-:-:S04]  /*2760*/  IMAD.WIDE.U32 R4, R10, R100, R4 ;  /* 0x000000640a047225 */ /* 0x000fc800078e0004 */
[----:B------:R-:W-:Y:S01]  /*2770*/  IMAD R13, R10, R101, R6 ;  /* 0x000000650a0d7224 */ /* 0x000fe200078e0206 */
[----:B------:R-:W-:Y:S01]  /*2780*/  IADD3 R14, P0, R4, UR4, RZ ;  /* 0x00000004040e7c10 */ /* 0x000fe2000ff1e0ff */
[----:B------:R-:W-:-:S03]  /*2790*/  IMAD.SHL.U32 R7, R100, 0x80, RZ ;  /* 0x0000008064077824 */ /* 0x000fc600078e00ff */
[----:B------:R-:W-:Y:S02]  /*27a0*/  IADD3.X R15, R5, UR5, R13, P0, !PT ;  /* 0x00000005050f7c10 */ /* 0x000fe400087fe40d */
[CC--:B------:R-:W-:Y:S02]  /*27b0*/  LEA R4, P0, R100.reuse, R14.reuse, 0x3 ;  /* 0x0000000e64047211 */ /* 0x0c0fe400078018ff */
[C-C-:B------:R-:W-:Y:S02]  /*27c0*/  SHF.L.U64.HI R13, R100.reuse, 0x7, R101.reuse ;  /* 0x00000007640d7819 */ /* 0x140fe40000010265 */
[----:B------:R-:W-:Y:S02]  /*27d0*/  LEA.HI.X R5, R100, R15, R101, 0x3, P0 ;  /* 0x0000000f64057211 */ /* 0x000fe400000f1c65 */
[----:B-----5:R-:W-:Y:S02]  /*27e0*/  ISETP.NE.AND P0, PT, R89, RZ, PT ;  /* 0x000000ff5900720c */ /* 0x020fe40003f05270 */
[----:B------:R-:W-:-:S02]  /*27f0*/  IADD3 R6, P1, R7, R14, RZ ;  /* 0x0000000e07067210 */ /* 0x000fc40007f3e0ff */
[----:B------:R-:W-:-:S03]  /*2800*/  IADD3 R8, P2, R7, R4, RZ ;  /* 0x0000000407087210 */ /* 0x000fc60007f5e0ff */
[C---:B------:R-:W-:Y:S02]  /*2810*/  IMAD.X R7, R13.reuse, 0x1, R15, P1 ;  /* 0x000000010d077824 */ /* 0x040fe400008e060f */
[----:B------:R-:W-:-:S04]  /*2820*/  IMAD.X R9, R13, 0x1, R5, P2 ;  /* 0x000000010d097824 */ /* 0x000fc800010e0605 */
[----:B------:R-:W-:Y:S05]  /*2830*/  @!P0 BRA `(.L_x_29) ;  /* 0x0000002400948947 */ /* 0x000fea0003800000 */
[----:B------:R-:W0:Y:S01]  /*2840*/  LDC.64 R100, c[0x0][0x5b0] ;  /* 0x00016c00ff647b82 */ /* 0x000e220000000a00 */
[----:B------:R-:W-:Y:S01]  /*2850*/  ULDC.64 UR4, c[0x0][0x5b8] ;  /* 0x00016e0000047ab9 */ /* 0x000fe20000000a00 */
[----:B------:R-:W-:Y:S01]  /*2860*/  ISETP.GE.AND P0, PT, R108, 0x1, PT ;  /* 0x000000016c00780c */ /* 0x000fe20003f06270 */
[----:B------:R-:W-:Y:S01]  /*2870*/  IMAD R98, R98, UR4, RZ ;  /* 0x0000000462627c24 */ /* 0x000fe2000f8e02ff */
[----:B------:R-:W-:Y:S01]  /*2880*/  BSSY B1, `(.L_x_30) ;  /* 0x0000010000017945 */ /* 0x000fe20003800000 */
[----:B------:R-:W-:Y:S01]  /*2890*/  IMAD.WIDE.U32 R20, R19, UR4, R20 ;  /* 0x0000000413147c25 */ /* 0x000fe2000f8e0014 */
[----:B------:R-:W-:Y:S02]  /*28a0*/  ISETP.LT.OR P3, PT, R3, 0x1, !P0 ;  /* 0x000000010300780c */ /* 0x000fe40004761670 */
[----:B------:R-:W1:Y:S01]  /*28b0*/  LDC.64 R12, c[0x0][0x5a8] ;  /* 0x00016a00ff0c7b82 */ /* 0x000e620000000a00 */
[----:B------:R-:W-:Y:S02]  /*28c0*/  IMAD R19, R19, UR5, R98 ;  /* 0x0000000513137c24 */ /* 0x000fe4000f8e0262 */
[----:B------:R-:W-:-:S02]  /*28d0*/  IMAD.MOV.U32 R98, RZ, RZ, R20 ;  /* 0x000000ffff627224 */ /* 0x000fc400078e0014 */
[----:B------:R-:W-:Y:S02]  /*28e0*/  IMAD.IADD R99, R21, 0x1, R19 ;  /* 0x0000000115637824 */ /* 0x000fe400078e0213 */
[-C--:B0-----:R-:W-:Y:S01]  /*28f0*/  IMAD R19, R11, R100.reuse, RZ ;  /* 0x000000640b137224 */ /* 0x081fe200078e02ff */
[----:B------:R-:W-:Y:S01]  /*2900*/  SHF.L.U64.HI R105, R100, 0x3, R101 ;  /* 0x0000000364697819 */ /* 0x000fe20000010265 */
[----:B------:R-:W-:-:S04]  /*2910*/  IMAD.WIDE.U32 R102, R10, R100, R98 ;  /* 0x000000640a667225 */ /* 0x000fc800078e0062 */
[----:B------:R-:W-:Y:S01]  /*2920*/  IMAD R109, R10, R101, R19 ;  /* 0x000000650a6d7224 */ /* 0x000fe200078e0213 */
[----:B-1----:R-:W-:Y:S01]  /*2930*/  IADD3 R102, P1, R102, R12, RZ ;  /* 0x0000000c66667210 */ /* 0x002fe20007f3e0ff */
[----:B------:R-:W-:-:S03]  /*2940*/  IMAD.SHL.U32 R104, R100, 0x8, RZ ;  /* 0x0000000864687824 */ /* 0x000fc600078e00ff */
[----:B------:R-:W-:Y:S01]  /*2950*/  IADD3.X R103, R13, R103, R109, P1, !PT ;  /* 0x000000670d677210 */ /* 0x000fe20000ffe46d */
[----:B------:R-:W-:Y:S08]  /*2960*/  @P3 BRA `(.L_x_31) ;  /* 0x0000000000043947 */ /* 0x000ff00003800000 */
[----:B------:R0:W5:Y:S02]  /*2970*/  LDG.E.U8 R97, desc[UR36][R102.64] ;  /* 0x0000002466617981 */ /* 0x000164000c1e1100 */
.L_x_31:
[----:B------:R-:W-:Y:S05]  /*2980*/  BSYNC B1 ;  /* 0x0000000000017941 */ /* 0x000fea0003800000 */
.L_x_30:
[----:B-----5:R-:W-:Y:S01]  /*2990*/  LOP3.LUT R19, R97, 0xffff, RZ, 0xc0, !PT ;  /* 0x0000ffff61137812 */ /* 0x020fe200078ec0ff */
[----:B------:R-:W-:Y:S01]  /*29a0*/  IMAD.WIDE.U32 R106, R10, R100, R104 ;  /* 0x000000640a6a7225 */ /* 0x000fe200078e0068 */
[----:B------:R-:W-:Y:S01]  /*29b0*/  ISETP.LT.OR P4, PT, R3, 0x2, !P0 ;  /* 0x000000020300780c */ /* 0x000fe20004781670 */
[----:B------:R-:W-:Y:S01]  /*29c0*/  BSSY B1, `(.L_x_32) ;  /* 0x000000e000017945 */ /* 0x000fe20003800000 */
[----:B------:R-:W-:Y:S01]  /*29d0*/  PRMT R110, R19, 0x8880, RZ ;  /* 0x00008880136e7816 */ /* 0x000fe200000000ff */
[----:B------:R-:W-:Y:S01]  /*29e0*/  IMAD.IADD R107, R109, 0x1, R107 ;  /* 0x000000016d6b7824 */ /* 0x000fe200078e026b */
[----:B------:R-:W-:Y:S02]  /*29f0*/  IADD3 R106, P2, P5, R20, R12, R106 ;  /* 0x0000000c146a7210 */ /* 0x000fe40007d5e06a */
[----:B------:R-:W-:Y:S01]  /*2a00*/  ISETP.GE.AND P1, PT, R108, 0x9, PT ;  /* 0x000000096c00780c */ /* 0x000fe20003f26270 */
[----:B------:R-:W-:Y:S01]  /*2a10*/  IMAD R19, R110, R89, RZ ;  /* 0x000000596e137224 */ /* 0x000fe200078e02ff */
[----:B------:R-:W-:-:S02]  /*2a20*/  IADD3.X R107, R99, R13, R107, P2, P5 ;  /* 0x0000000d636b7210 */ /* 0x000fc400017ea46b */
[----:B------:R-:W-:Y:S01]  /*2a30*/  ISETP.LT.OR P2, PT, R3, 0x1, !P1 ;  /* 0x000000010300780c */ /* 0x000fe20004f41670 */
[----:B------:R-:W-:-:S05]  /*2a40*/  @!P3 IMAD R109, R56, R88, R19 ;  /* 0x00000058386db224 */ /* 0x000fca00078e0213 */
[----:B------:R1:W-:Y:S01]  /*2a50*/  @!P3 STG.E.U8 desc[UR36][R14.64], R109 ;  /* 0x0000006d0e00b986 */ /* 0x0003e2000c101124 */
[----:B------:R-:W-:Y:S06]  /*2a60*/  @P4 BRA `(.L_x_33) ;  /* 0x00000000000c4947 */ /* 0x000fec0003800000 */
[----:B------:R-:W2:Y:S02]  /*2a70*/  LDG.E.U8 R97, desc[UR36][R102.64+0x1] ;  /* 0x0000012466617981 */ /* 0x000ea4000c1e1100 */
[----:B--2---:R-:W-:-:S05]  /*2a80*/  PRMT R56, R97, 0x8880, RZ ;  /* 0x0000888061387816 */ /* 0x004fca00000000ff */
[----:B------:R-:W-:-:S07]  /*2a90*/  IMAD R19, R56, R89, RZ ;  /* 0x0000005938137224 */ /* 0x000fce00078e02ff */
.L_x_33:
[----:B------:R-:W-:Y:S05]  /*2aa0*/  BSYNC B1 ;  /* 0x0000000000017941 */ /* 0x000fea0003800000 */
.L_x_32:
[----:B------:R-:W-:Y:S01]  /*2ab0*/  @!P4 IMAD R57, R57, R88, R19 ;  /* 0x000000583939c224 */ /* 0x000fe200078e0213 */
[----:B------:R-:W-:Y:S04]  /*2ac0*/  BSSY B1, `(.L_x_34) ;  /* 0x0000006000017945 */ /* 0x000fe80003800000 */
[----:B------:R2:W-:Y:S01]  /*2ad0*/  @!P4 STG.E.U8 desc[UR36][R14.64+0x1], R57 ;  /* 0x000001390e00c986 */ /* 0x0005e2000c101124 */
[----:B------:R-:W-:Y:S05]  /*2ae0*/  @P2 BRA `(.L_x_35) ;  /* 0x00000000000c2947 */ /* 0x000fea0003800000 */
[----:B------:R-:W3:Y:S02]  /*2af0*/  LDG.E.U8 R97, desc[UR36][R106.64] ;  /* 0x000000246a617981 */ /* 0x000ee4000c1e1100 */
[----:B---3--:R-:W-:-:S05]  /*2b00*/  PRMT R56, R97, 0x8880, RZ ;  /* 0x0000888061387816 */ /* 0x008fca00000000ff */
[----:B------:R-:W-:-:S07]  /*2b10*/  IMAD R19, R56, R89, RZ ;  /* 0x0000005938137224 */ /* 0x000fce00078e02ff */
.L_x_35:
[----:B------:R-:W-:Y:S05]  /*2b20*/  BSYNC B1 ;  /* 0x0000000000017941 */ /* 0x000fea0003800000 */
.L_x_34:
[C---:B------:R-:W-:Y:S01]  /*2b30*/  ISETP.LT.OR P4, PT, R3.reuse, 0x2, !P1 ;  /* 0x000000020300780c */ /* 0x040fe20004f81670 */
[----:B--2---:R-:W-:Y:S01]  /*2b40*/  @!P2 IMAD R57, R58, R88, R19 ;  /* 0x000000583a39a224 */ /* 0x004fe200078e0213 */
[----:B------:R-:W-:Y:S01]  /*2b50*/  BSSY B1, `(.L_x_36) ;  /* 0x0000009000017945 */ /* 0x000fe20003800000 */
[C---:B------:R-:W-:Y:S02]  /*2b60*/  ISETP.LT.OR P3, PT, R3.reuse, 0x9, !P0 ;  /* 0x000000090300780c */ /* 0x040fe40004761670 */
[C---:B------:R-:W-:Y:S01]  /*2b70*/  ISETP.LT.OR P5, PT, R3.reuse, 0xa, !P0 ;  /* 0x0000000a0300780c */ /* 0x040fe200047a1670 */
[----:B------:R2:W-:Y:S01]  /*2b80*/  @!P2 STG.E.U8 desc[UR36][R4.64], R57 ;  /* 0x000000390400a986 */ /* 0x0005e2000c101124 */
[----:B------:R-:W-:-:S06]  /*2b90*/  ISETP.LT.OR P2, PT, R3, 0x9, !P1 ;  /* 0x000000090300780c */ /* 0x000fcc0004f41670 */
[----:B------:R-:W-:Y:S07]  /*2ba0*/  @P4 BRA `(.L_x_37) ;  /* 0x00000000000c4947 */ /* 0x000fee0003800000 */
[----:B------:R-:W3:Y:S02]  /*2bb0*/  LDG.E.U8 R97, desc[UR36][R106.64+0x1] ;  /* 0x000001246a617981 */ /* 0x000ee4000c1e1100 */
[----:B---3--:R-:W-:-:S05]  /*2bc0*/  PRMT R56, R97, 0x8880, RZ ;  /* 0x0000888061387816 */ /* 0x008fca00000000ff */
[----:B------:R-:W-:-:S07]  /*2bd0*/  IMAD R19, R56, R89, RZ ;  /* 0x0000005938137224 */ /* 0x000fce00078e02ff */
.L_x_37:
[----:B------:R-:W-:Y:S05]  /*2be0*/  BSYNC B1 ;  /* 0x0000000000017941 */ /* 0x000fea0003800000 */
.L_x_36:
[----:B------:R-:W-:Y:S01]  /*2bf0*/  @!P4 IMAD R59, R59, R88, R19 ;  /* 0x000000583b3bc224 */ /* 0x000fe200078e0213 */
[----:B------:R-:W-:Y:S04]  /*2c00*/  BSSY B1, `(.L_x_38) ;  /* 0x0000006000017945 */ /* 0x000fe80003800000 */
[----:B------:R3:W-:Y:S01]  /*2c10*/  @!P4 STG.E.U8 desc[UR36][R4.64+0x1], R59 ;  /* 0x0000013b0400c986 */ /* 0x0007e2000c101124 */
[----:B------:R-:W-:Y:S05]  /*2c20*/  @P3 BRA `(.L_x_39) ;  /* 0x00000000000c3947 */ /* 0x000fea0003800000 */
[----:B------:R-:W4:Y:S02]  /*2c30*/  LDG.E.U8 R97, desc[UR36][R102.64+0x8] ;  /* 0x0000082466617981 */ /* 0x000f24000c1e1100 */
[----:B----4-:R-:W-:-:S05]  /*2c40*/  PRMT R56, R97, 0x8880, RZ ;  /* 0x0000888061387816 */ /* 0x010fca00000000ff */
[----:B------:R-:W-:-:S07]  /*2c50*/  IMAD R19, R56, R89, RZ ;  /* 0x0000005938137224 */ /* 0x000fce00078e02ff */
.L_x_39:
[----:B------:R-:W-:Y:S05]  /*2c60*/  BSYNC B1 ;  /* 0x0000000000017941 */ /* 0x000fea0003800000 */
.L_x_38:
[----:B--2---:R-:W-:Y:S01]  /*2c70*/  @!P3 IMAD R57, R60, R88, R19 ;  /* 0x000000583c39b224 */ /* 0x004fe200078e0213 */
[----:B------:R-:W-:Y:S04]  /*2c80*/  BSSY B1, `(.L_x_40) ;  /* 0x0000006000017945 */ /* 0x000fe80003800000 */
[----:B------:R2:W-:Y:S01]  /*2c90*/  @!P3 STG.E.U8 desc[UR36][R14.64+0x8], R57 ;  /* 0x000008390e00b986 */ /* 0x0005e2000c101124 */
[----:B------:R-:W-:Y:S05]  /*2ca0*/  @P5 BRA `(.L_x_41) ;  /* 0x00000000000c5947 */ /* 0x000fea0003800000 */
[----:B------:R-:W4:Y:S02]  /*2cb0*/  LDG.E.U8 R97, desc[UR36][R102.64+0x9] ;  /* 0x0000092466617981 */ /* 0x000f24000c1e1100 */
[----:B----4-:R-:W-:-:S05]  /*2cc0*/  PRMT R56, R97, 0x8880, RZ ;  /* 0x0000888061387816 */ /* 0x010fca00000000ff */
[----:B------:R-:W-:-:S07]  /*2cd0*/  IMAD R19, R56, R89, RZ ;  /* 0x0000005938137224 */ /* 0x000fce00078e02ff */
.L_x_41:
[----:B------:R-:W-:Y:S05]  /*2ce0*/  BSYNC B1 ;  /* 0x0000000000017941 */ /* 0x000fea0003800000 */
.L_x_40:
[----:B------:R-:W-:Y:S01]  /*2cf0*/  @!P5 IMAD R61, R61, R88, R19 ;  /* 0x000000583d3dd224 */ /* 0x000fe200078e0213 */
[----:B------:R-:W-:Y:S04]  /*2d00*/  BSSY B1, `(.L_x_42) ;  /* 0x0000006000017945 */ /* 0x000fe80003800000 */
[----:B------:R4:W-:Y:S01]  /*2d10*/  @!P5 STG.E.U8 desc[UR36][R14.64+0x9], R61 ;  /* 0x0000093d0e00d986 */ /* 0x0009e2000c101124 */
[----:B------:R-:W-:Y:S05]  /*2d20*/  @P2 BRA `(.L_x_43) ;  /* 0x00000000000c2947 */ /* 0x000fea0003800000 */
[----:B------:R-:W5:Y:S02]  /*2d30*/  LDG.E.U8 R97, desc[UR36][R106.64+0x8] ;  /* 0x000008246a617981 */ /* 0x000f64000c1e1100 */
[----:B-----5:R-:W-:-:S05]  /*2d40*/  PRMT R56, R97, 0x8880, RZ ;  /* 0x0000888061387816 */ /* 0x020fca00000000ff */
[----:B------:R-:W-:-:S07]  /*2d50*/  IMAD R19, R56, R89, RZ ;  /* 0x0000005938137224 */ /* 0x000fce00078e02ff */
.L_x_43:
[----:B------:R-:W-:Y:S05]  /*2d60*/  BSYNC B1 ;  /* 0x0000000000017941 */ /* 0x000fea0003800000 */
.L_x_42:
        /* <DEDUP_REMOVED lines=8> */
[----:B------:R-:W5:Y:S02]  /*2df0*/  LDG.E.U8 R97, desc[UR36][R106.64+0x9] ;  /* 0x000009246a617981 */ /* 0x000f64000c1e1100 */
[----:B-----5:R-:W-:-:S05]  /*2e00*/  PRMT R56, R97, 0x8880, RZ ;  /* 0x0000888061387816 */ /* 0x020fca00000000ff */
[----:B------:R-:W-:-:S07]  /*2e10*/  IMAD R19, R56, R89, RZ ;  /* 0x0000005938137224 */ /* 0x000fce00078e02ff */
.L_x_45:
[----:B------:R-:W-:Y:S05]  /*2e20*/  BSYNC B1 ;  /* 0x0000000000017941 */ /* 0x000fea0003800000 */
.L_x_44:
[----:B------:R-:W-:Y:S01]  /*2e30*/  @!P4 IMAD R63, R63, R88, R19 ;  /* 0x000000583f3fc224 */ /* 0x000fe200078e0213 */
[----:B------:R-:W-:Y:S04]  /*2e40*/  BSSY B1, `(.L_x_46) ;  /* 0x0000006000017945 */ /* 0x000fe80003800000 */
[----:B------:R0:W-:Y:S01]  /*2e50*/  @!P4 STG.E.U8 desc[UR36][R4.64+0x9], R63 ;  /* 0x0000093f0400c986 */ /* 0x0001e2000c101124 */
[----:B------:R-:W-:Y:S05]  /*2e60*/  @P3 BRA `(.L_x_47) ;  /* 0x00000000000c3947 */ /* 0x000fea0003800000 */
[----:B------:R-:W5:Y:S02]  /*2e70*/  LDG.E.U8 R97, desc[UR36][R102.64+0x10] ;  /* 0x0000102466617981 */ /* 0x000f64000c1e1100 */
[----:B-----5:R-:W-:-:S05]  /*2e80*/  PRMT R56, R97, 0x8880, RZ ;  /* 0x0000888061387816 */ /* 0x020fca00000000ff */
[----:B------:R-:W-:-:S07]  /*2e90*/  IMAD R19, R56, R89, RZ ;  /* 0x0000005938137224 */ /* 0x000fce00078e02ff */
.L_x_47:
[----:B------:R-:W-:Y:S05]  /*2ea0*/  BSYNC B1 ;  /* 0x0000000000017941 */ /* 0x000fea0003800000 */
.L_x_46:
[----:B--2---:R-:W-:Y:S01]  /*2eb0*/  @!P3 IMAD R57, R64, R88, R19 ;  /* 0x000000584039b224 */ /* 0x004fe200078e0213 */
[----:B------:R-:W-:Y:S04]  /*2ec0*/  BSSY B1, `(.L_x_48) ;  /* 0x0000006000017945 */ /* 0x000fe80003800000 */
[----:B------:R2:W-:Y:S01]  /*2ed0*/  @!P3 STG.E.U8 desc[UR36][R14.64+0x10], R57 ;  /* 0x000010390e00b986 */ /* 0x0005e2000c101124 */
[----:B------:R-:W-:Y:S05]  /*2ee0*/  @P5 BRA `(.L_x_49) ;  /* 0x00000000000c5947 */ /* 0x000fea0003800000 */
[----:B------:R-:W5:Y:S02]  /*2ef0*/  LDG.E.U8 R97, desc[UR36][R102.64+0x11] ;  /* 0x0000112466617981 */ /* 0x000f64000c1e1100 */
[----:B-----5:R-:W-:-:S05]  /*2f00*/  PRMT R56, R97, 0x8880, RZ ;  /* 0x0000888061387816 */ /* 0x020fca00000000ff */
[----:B------:R-:W-:-:S07]  /*2f10*/  IMAD R19, R56, R89, RZ ;  /* 0x0000005938137224 */ /* 0x000fce00078e02ff */
.L_x_49:
[----:B------:R-:W-:Y:S05]  /*2f20*/  BSYNC B1 ;  /* 0x0000000000017941 */ /* 0x000fea0003800000 */
.L_x_48:
[----:B------:R-:W-:Y:S01]  /*2f30*/  @!P5 IMAD R65, R65, R88, R19 ;  /* 0x000000584141d224 */ /* 0x000fe200078e0213 */
[----:B------:R-:W-:Y:S04]  /*2f40*/  BSSY B1, `(.L_x_50) ;  /* 0x0000006000017945 */ /* 0x000fe80003800000 */
[----:B------:R0:W-:Y:S01]  /*2f50*/  @!P5 STG.E.U8 desc[UR36][R14.64+0x11], R65 ;  /* 0x000011410e00d986 */ /* 0x0001e2000c101124 */
[----:B------:R-:W-:Y:S05]  /*2f60*/  @P2 BRA `(.L_x_51) ;  /* 0x00000000000c2947 */ /* 0x000fea0003800000 */
[----:B------:R-:W5:Y:S02]  /*2f70*/  LDG.E.U8 R97, desc[UR36][R106.64+0x10] ;  /* 0x000010246a617981 */ /* 0x000f64000c1e1100 */
[----:B-----5:R-:W-:-:S05]  /*2f80*/  PRMT R56, R97, 0x8880, RZ ;  /* 0x0000888061387816 */ /* 0x020fca00000000ff */
[----:B------:R-:W-:-:S07]  /*2f90*/  IMAD R19, R56, R89, RZ ;  /* 0x0000005938137224 */ /* 0x000fce00078e02ff */
.L_x_51:
[----:B------:R-:W-:Y:S05]  /*2fa0*/  BSYNC B1 ;  /* 0x0000000000017941 */ /* 0x000fea0003800000 */
.L_x_50:
        /* <DEDUP_REMOVED lines=11> */
.L_x_53:
[----:B------:R-:W-:Y:S05]  /*3060*/  BSYNC B1 ;  /* 0x0000000000017941 */ /* 0x000fea0003800000 */
.L_x_52:
[----:B------:R-:W-:Y:S01]  /*3070*/  @!P4 IMAD R67, R67, R88, R19 ;  /* 0x000000584343c224 */ /* 0x000fe200078e0213 */
[----:B------:R-:W-:Y:S04]  /*3080*/  BSSY B1, `(.L_x_54) ;  /* 0x0000006000017945 */ /* 0x000fe80003800000 */
[----:B------:R0:W-:Y:S01]  /*3090*/  @!P4 STG.E.U8 desc[UR36][R4.64+0x11], R67 ;  /* 0x000011430400c986 */ /* 0x0001e2000c101124 */
[----:B------:R-:W-:Y:S05]  /*30a0*/  @P3 BRA `(.L_x_55) ;  /* 0x00000000000c3947 */ /* 0x000fea0003800000 */
[----:B------:R-:W5:Y:S02]  /*30b0*/  LDG.E.U8 R97, desc[UR36][R102.64+0x18] ;  /* 0x0000182466617981 */ /* 0x000f64000c1e1100 */
[----:B-----5:R-:W-:-:S05]  /*30c0*/  PRMT R56, R97, 0x8880, RZ ;  /* 0x0000888061387816 */ /* 0x020fca00000000ff */
[----:B------:R-:W-:-:S07]  /*30d0*/  IMAD R19, R56, R89, RZ ;  /* 0x0000005938137224 */ /* 0x000fce00078e02ff */
.L_x_55:
[----:B------:R-:W-:Y:S05]  /*30e0*/  BSYNC B1 ;  /* 0x0000000000017941 */ /* 0x000fea0003800000 */
.L_x_54:
[----:B--2---:R-:W-:Y:S01]  /*30f0*/  @!P3 IMAD R57, R68, R88, R19 ;  /* 0x000000584439b224 */ /* 0x004fe200078e0213 */
[----:B------:R-:W-:Y:S04]  /*3100*/  BSSY B1, `(.L_x_56) ;  /* 0x0000006000017945 */ /* 0x000fe80003800000 */
[----:B------:R2:W-:Y:S01]  /*3110*/  @!P3 STG.E.U8 desc[UR36][R14.64+0x18], R57 ;  /* 0x000018390e00b986 */ /* 0x0005e2000c101124 */
[----:B------:R-:W-:Y:S05]  /*3120*/  @P5 BRA `(.L_x_57) ;  /* 0x00000000000c5947 */ /* 0x000fea0003800000 */
[----:B------:R-:W5:Y:S02]  /*3130*/  LDG.E.U8 R97, desc[UR36][R102.64+0x19] ;  /* 0x0000192466617981 */ /* 0x000f64000c1e1100 */
[----:B-----5:R-:W-:-:S05]  /*3140*/  PRMT R56, R97, 0x8880, RZ ;  /* 0x0000888061387816 */ /* 0x020fca00000000ff */
[----:B------:R-:W-:-:S07]  /*3150*/  IMAD R19, R56, R89, RZ ;  /* 0x0000005938137224 */ /* 0x000fce00078e02ff */
.L_x_57:
[----:B------:R-:W-:Y:S05]  /*3160*/  BSYNC B1 ;  /* 0x0000000000017941 */ /* 0x000fea0003800000 */
.L_x_56:
[----:B------:R-:W-:Y:S01]  /*3170*/  @!P5 IMAD R69, R69, R88, R19 ;  /* 0x000000584545d224 */ /* 0x000fe200078e0213 */
[----:B------:R-:W-:Y:S04]  /*3180*/  BSSY B1, `(.L_x_58) ;  /* 0x0000006000017945 */ /* 0x000fe80003800000 */
[----:B------:R0:W-:Y:S01]  /*3190*/  @!P5 STG.E.U8 desc[UR36][R14.64+0x19], R69 ;  /* 0x000019450e00d986 */ /* 0x0001e2000c101124 */
[----:B------:R-:W-:Y:S05]  /*31a0*/  @P2 BRA `(.L_x_59) ;  /* 0x00000000000c2947 */ /* 0x000fea0003800000 */
[----:B------:R-:W5:Y:S02]  /*31b0*/  LDG.E.U8 R97, desc[UR36][R106.64+0x18] ;  /* 0x000018246a617981 */ /* 0x000f64000c1e1100 */
[----:B-----5:R-:W-:-:S05]  /*31c0*/  PRMT R56, R97, 0x8880, RZ ;  /* 0x0000888061387816 */ /* 0x020fca00000000ff */
[----:B------:R-:W-:-:S07]  /*31d0*/  IMAD R19, R56, R89, RZ ;  /* 0x0000005938137224 */ /* 0x000fce00078e02ff */
.L_x_59:
[----:B------:R-:W-:Y:S05]  /*31e0*/  BSYNC B1 ;  /* 0x0000000000017941 */ /* 0x000fea0003800000 */
.L_x_58:
        /* <DEDUP_REMOVED lines=11> */
.L_x_61:
[----:B------:R-:W-:Y:S05]  /*32a0*/  BSYNC B1 ;  /* 0x0000000000017941 */ /* 0x000fea0003800000 */
.L_x_60:
[----:B------:R-:W-:Y:S01]  /*32b0*/  @!P4 IMAD R71, R71, R88, R19 ;  /* 0x000000584747c224 */ /* 0x000fe200078e0213 */
[----:B------:R-:W-:Y:S04]  /*32c0*/  BSSY B1, `(.L_x_62) ;  /* 0x0000006000017945 */ /* 0x000fe80003800000 */
[----:B------:R0:W-:Y:S01]  /*32d0*/  @!P4 STG.E.U8 desc[UR36][R4.64+0x19], R71 ;  /* 0x000019470400c986 */ /* 0x0001e2000c101124 */
[----:B------:R-:W-:Y:S05]  /*32e0*/  @P3 BRA `(.L_x_63) ;  /* 0x00000000000c3947 */ /* 0x000fea0003800000 */
[----:B------:R-:W5:Y:S02]  /*32f0*/  LDG.E.U8 R97, desc[UR36][R102.64+0x20] ;  /* 0x0000202466617981 */ /* 0x000f64000c1e1100 */
[----:B-----5:R-:W-:-:S05]  /*3300*/  PRMT R56, R97, 0x8880, RZ ;  /* 0x0000888061387816 */ /* 0x020fca00000000ff */
[----:B------:R-:W-:-:S07]  /*3310*/  IMAD R19, R56, R89, RZ ;  /* 0x0000005938137224 */ /* 0x000fce00078e02ff */
.L_x_63:
[----:B------:R-:W-:Y:S05]  /*3320*/  BSYNC B1 ;  /* 0x0000000000017941 */ /* 0x000fea0003800000 */
.L_x_62:
[----:B--2---:R-:W-:Y:S01]  /*3330*/  @!P3 IMAD R57, R72, R88, R19 ;  /* 0x000000584839b224 */ /* 0x004fe200078e0213 */
[----:B------:R-:W-:Y:S04]  /*3340*/  BSSY B1, `(.L_x_64) ;  /* 0x0000006000017945 */ /* 0x000fe80003800000 */
[----:B------:R2:W-:Y:S01]  /*3350*/  @!P3 STG.E.U8 desc[UR36][R14.64+0x20], R57 ;  /* 0x000020390e00b986 */ /* 0x0005e2000c101124 */
[----:B------:R-:W-:Y:S05]  /*3360*/  @P5 BRA `(.L_x_65) ;  /* 0x00000000000c5947 */ /* 0x000fea0003800000 */
[----:B------:R-:W5:Y:S02]  /*3370*/  LDG.E.U8 R97, desc[UR36][R102.64+0x21] ;  /* 0x0000212466617981 */ /* 0x000f64000c1e1100 */
[----:B-----5:R-:W-:-:S05]  /*3380*/  PRMT R56, R97, 0x8880, RZ ;  /* 0x0000888061387816 */ /* 0x020fca00000000ff */
[----:B------:R-:W-:-:S07]  /*3390*/  IMAD R19, R56, R89, RZ ;  /* 0x0000005938137224 */ /* 0x000fce00078e02ff */
.L_x_65:
[----:B------:R-:W-:Y:S05]  /*33a0*/  BSYNC B1 ;  /* 0x0000000000017941 */ /* 0x000fea0003800000 */
.L_x_64:
[----:B------:R-:W-:Y:S01]  /*33b0*/  @!P5 IMAD R73, R73, R88, R19 ;  /* 0x000000584949d224 */ /* 0x000fe200078e0213 */
[----:B------:R-:W-:Y:S04]  /*33c0*/  BSSY B1, `(.L_x_66) ;  /* 0x0000006000017945 */ /* 0x000fe80003800000 */
[----:B------:R0:W-:Y:S01]  /*33d0*/  @!P5 STG.E.U8 desc[UR36][R14.64+0x21], R73 ;  /* 0x000021490e00d986 */ /* 0x0001e2000c101124 */
[----:B------:R-:W-:Y:S05]  /*33e0*/  @P2 BRA `(.L_x_67) ;  /* 0x00000000000c2947 */ /* 0x000fea0003800000 */
[----:B------:R-:W5:Y:S02]  /*33f0*/  LDG.E.U8 R97, desc[UR36][R106.64+0x20] ;  /* 0x000020246a617981 */ /* 0x000f64000c1e1100 */
[----:B-----5:R-:W-:-:S05]  /*3400*/  PRMT R56, R97, 0x8880, RZ ;  /* 0x0000888061387816 */ /* 0x020fca00000000ff */
[----:B------:R-:W-:-:S07]  /*3410*/  IMAD R19, R56, R89, RZ ;  /* 0x0000005938137224 */ /* 0x000fce00078e02ff */
.L_x_67:
[----:B------:R-:W-:Y:S05]  /*3420*/  BSYNC B1 ;  /* 0x0000000000017941 */ /* 0x000fea0003800000 */
.L_x_66:
        /* <DEDUP_REMOVED lines=11> */
.L_x_69:
[----:B------:R-:W-:Y:S05]  /*34e0*/  BSYNC B1 ;  /* 0x0000000000017941 */ /* 0x000fea0003800000 */
.L_x_68:
[----:B------:R-:W-:Y:S01]  /*34f0*/  @!P4 IMAD R75, R75, R88, R19 ;  /* 0x000000584b4bc224 */ /* 0x000fe200078e0213 */
[----:B------:R-:W-:Y:S04]  /*3500*/  BSSY B1, `(.L_x_70) ;  /* 0x0000006000017945 */ /* 0x000fe80003800000 */
[----:B------:R0:W-:Y:S01]  /*3510*/  @!P4 STG.E.U8 desc[UR36][R4.64+0x21], R75 ;  /* 0x0000214b0400c986 */ /* 0x0001e2000c101124 */
[----:B------:R-:W-:Y:S05]  /*3520*/  @P3 BRA `(.L_x_71) ;  /* 0x00000000000c3947 */ /* 0x000fea0003800000 */
[----:B------:R-:W5:Y:S02]  /*3530*/  LDG.E.U8 R97, desc[UR36][R102.64+0x28] ;  /* 0x0000282466617981 */ /* 0x000f64000c1e1100 */
[----:B-----5:R-:W-:-:S05]  /*3540*/  PRMT R56, R97, 0x8880, RZ ;  /* 0x0000888061387816 */ /* 0x020fca00000000ff */
[----:B------:R-:W-:-:S07]  /*3550*/  IMAD R19, R56, R89, RZ ;  /* 0x0000005938137224 */ /* 0x000fce00078e02ff */
.L_x_71:
[----:B------:R-:W-:Y:S05]  /*3560*/  BSYNC B1 ;  /* 0x0000000000017941 */ /* 0x000fea0003800000 */
.L_x_70:
[----:B--2---:R-:W-:Y:S01]  /*3570*/  @!P3 IMAD R57, R76, R88, R19 ;  /* 0x000000584c39b224 */ /* 0x004fe200078e0213 */
[----:B------:R-:W-:Y:S04]  /*3580*/  BSSY B1, `(.L_x_72) ;  /* 0x0000006000017945 */ /* 0x000fe80003800000 */
[----:B------:R2:W-:Y:S01]  /*3590*/  @!P3 STG.E.U8 desc[UR36][R14.64+0x28], R57 ;  /* 0x000028390e00b986 */ /* 0x0005e2000c101124 */
[----:B------:R-:W-:Y:S05]  /*35a0*/  @P5 BRA `(.L_x_73) ;  /* 0x00000000000c5947 */ /* 0x000fea0003800000 */
[----:B------:R-:W5:Y:S02]  /*35b0*/  LDG.E.U8 R97, desc[UR36][R102.64+0x29] ;  /* 0x0000292466617981 */ /* 0x000f64000c1e1100 */
[----:B-----5:R-:W-:-:S05]  /*35c0*/  PRMT R56, R97, 0x8880, RZ ;  /* 0x0000888061387816 */ /* 0x020fca00000000ff */
[----:B------:R-:W-:-:S07]  /*35d0*/  IMAD R19, R56, R89, RZ ;  /* 0x0000005938137224 */ /* 0x000fce00078e02ff */
.L_x_73:
[----:B------:R-:W-:Y:S05]  /*35e0*/  BSYNC B1 ;  /* 0x0000000000017941 */ /* 0x000fea0003800000 */
.L_x_72:
[----:B------:R-:W-:Y:S01]  /*35f0*/  @!P5 IMAD R77, R77, R88, R19 ;  /* 0x000000584d4dd224 */ /* 0x000fe200078e0213 */
[----:B------:R-:W-:Y:S04]  /*3600*/  BSSY B1, `(.L_x_74) ;  /* 0x0000006000017945 */ /* 0x000fe80003800000 */
[----:B------:R0:W-:Y:S01]  /*3610*/  @!P5 STG.E.U8 desc[UR36][R14.64+0x29], R77 ;  /* 0x0000294d0e00d986 */ /* 0x0001e2000c101124 */
[----:B------:R-:W-:Y:S05]  /*3620*/  @P2 BRA `(.L_x_75) ;  /* 0x00000000000c2947 */ /* 0x000fea0003800000 */
[----:B------:R-:W5:Y:S02]  /*3630*/  LDG.E.U8 R97, desc[UR36][R106.64+0x28] ;  /* 0x000028246a617981 */ /* 0x000f64000c1e1100 */
[----:B-----5:R-:W-:-:S05]  /*3640*/  PRMT R56, R97, 0x8880, RZ ;  /* 0x0000888061387816 */ /* 0x020fca00000000ff */
[----:B------:R-:W-:-:S07]  /*3650*/  IMAD R19, R56, R89, RZ ;  /* 0x0000005938137224 */ /* 0x000fce00078e02ff */
.L_x_75:
[----:B------:R-:W-:Y:S05]  /*3660*/  BSYNC B1 ;  /* 0x0000000000017941 */ /* 0x000fea0003800000 */
.L_x_74:
        /* <DEDUP_REMOVED lines=11> */
.L_x_77:
[----:B------:R-:W-:Y:S05]  /*3720*/  BSYNC B1 ;  /* 0x0000000000017941 */ /* 0x000fea0003800000 */
.L_x_76:
[----:B------:R-:W-:Y:S01]  /*3730*/  @!P4 IMAD R79, R79, R88, R19 ;  /* 0x000000584f4fc224 */ /* 0x000fe200078e0213 */
[----:B------:R-:W-:Y:S04]  /*3740*/  BSSY B1, `(.L_x_78) ;  /* 0x0000006000017945 */ /* 0x000fe80003800000 */
[----:B------:R0:W-:Y:S01]  /*3750*/  @!P4 STG.E.U8 desc[UR36][R4.64+0x29], R79 ;  /* 0x0000294f0400c986 */ /* 0x0001e2000c101124 */
[----:B------:R-:W-:Y:S05]  /*3760*/  @P3 BRA `(.L_x_79) ;  /* 0x00000000000c3947 */ /* 0x000fea0003800000 */
[----:B------:R-:W5:Y:S02]  /*3770*/  LDG.E.U8 R97, desc[UR36][R102.64+0x30] ;  /* 0x0000302466617981 */ /* 0x000f64000c1e1100 */
[----:B-----5:R-:W-:-:S05]  /*3780*/  PRMT R56, R97, 0x8880, RZ ;  /* 0x0000888061387816 */ /* 0x020fca00000000ff */
[----:B------:R-:W-:-:S07]  /*3790*/  IMAD R19, R56, R89, RZ ;  /* 0x0000005938137224 */ /* 0x000fce00078e02ff */
.L_x_79:
[----:B------:R-:W-:Y:S05]  /*37a0*/  BSYNC B1 ;  /* 0x0000000000017941 */ /* 0x000fea0003800000 */
.L_x_78:
[----:B--2---:R-:W-:Y:S01]  /*37b0*/  @!P3 IMAD R57, R80, R88, R19 ;  /* 0x000000585039b224 */ /* 0x004fe200078e0213 */
[----:B------:R-:W-:Y:S04]  /*37c0*/  BSSY B1, `(.L_x_80) ;  /* 0x0000006000017945 */ /* 0x000fe80003800000 */
[----:B------:R2:W-:Y:S01]  /*37d0*/  @!P3 STG.E.U8 desc[UR36][R14.64+0x30], R57 ;  /* 0x000030390e00b986 */ /* 0x0005e2000c101124 */
[----:B------:R-:W-:Y:S05]  /*37e0*/  @P5 BRA `(.L_x_81) ;  /* 0x00000000000c5947 */ /* 0x000fea0003800000 */
[----:B------:R-:W5:Y:S02]  /*37f0*/  LDG.E.U8 R97, desc[UR36][R102.64+0x31] ;  /* 0x0000312466617981 */ /* 0x000f64000c1e1100 */
[----:B-----5:R-:W-:-:S05]  /*3800*/  PRMT R56, R97, 0x8880, RZ ;  /* 0x0000888061387816 */ /* 0x020fca00000000ff */
[----:B------:R-:W-:-:S07]  /*3810*/  IMAD R19, R56, R89, RZ ;  /* 0x0000005938137224 */ /* 0x000fce00078e02ff */
.L_x_81:
[----:B------:R-:W-:Y:S05]  /*3820*/  BSYNC B1 ;  /* 0x0000000000017941 */ /* 0x000fea0003800000 */
.L_x_80:
[----:B------:R-:W-:Y:S01]  /*3830*/  @!P5 IMAD R81, R81, R88, R19 ;  /* 0x000000585151d224 */ /* 0x000fe200078e0213 */
[----:B------:R-:W-:Y:S04]  /*3840*/  BSSY B1, `(.L_x_82) ;  /* 0x0000006000017945 */ /* 0x000fe80003800000 */
[----:B------:R0:W-:Y:S01]  /*3850*/  @!P5 STG.E.U8 desc[UR36][R14.64+0x31], R81 ;  /* 0x000031510e00d986 */ /* 0x0001e2000c101124 */
[----:B------:R-:W-:Y:S05]  /*3860*/  @P2 BRA `(.L_x_83) ;  /* 0x00000000000c2947 */ /* 0x000fea0003800000 */
[----:B------:R-:W5:Y:S02]  /*3870*/  LDG.E.U8 R97, desc[UR36][R106.64+0x30] ;  /* 0x000030246a617981 */ /* 0x000f64000c1e1100 */
[----:B-----5:R-:W-:-:S05]  /*3880*/  PRMT R56, R97, 0x8880, RZ ;  /* 0x0000888061387816 */ /* 0x020fca00000000ff */
[----:B------:R-:W-:-:S07]  /*3890*/  IMAD R19, R56, R89, RZ ;  /* 0x0000005938137224 */ /* 0x000fce00078e02ff */
.L_x_83:
[----:B------:R-:W-:Y:S05]  /*38a0*/  BSYNC B1 ;  /* 0x0000000000017941 */ /* 0x000fea0003800000 */
.L_x_82:
[C---:B------:R-:W-:Y:S01]  /*38b0*/  ISETP.LT.OR P4, PT, R3.reuse, 0x32, !P1 ;  /* 0x000000320300780c */ /* 0x040fe20004f81670 */
[----:B--2---:R-:W-:Y:S01]  /*38c0*/  @!P2 IMAD R57, R82, R88, R19 ;  /* 0x000000585239a224 */ /* 0x004fe200078e0213 */
[----:B------:R-:W-:Y:S01]  /*38d0*/  BSSY B1, `(.L_x_84) ;  /* 0x000000b000017945 */ /* 0x000fe20003800000 */
[C---:B------:R-:W-:Y:S02]  /*38e0*/  ISETP.LT.OR P3, PT, R3.reuse, 0x39, !P0 ;  /* 0x000000390300780c */ /* 0x040fe40004761670 */
[----:B---3--:R-:W-:Y:S01]  /*38f0*/  IADD3 R59, P5, R10, 0x80, RZ ;  /* 0x000000800a3b7810 */ /* 0x008fe20007fbe0ff */
[----:B------:R2:W-:Y:S01]  /*3900*/  @!P2 STG.E.U8 desc[UR36][R4.64+0x30], R57 ;  /* 0x000030390400a986 */ /* 0x0005e2000c101124 */
[C---:B------:R-:W-:Y:S02]  /*3910*/  ISETP.LT.OR P2, PT, R3.reuse, 0x39, !P1 ;  /* 0x000000390300780c */ /* 0x040fe40004f41670 */
[C---:B------:R-:W-:Y:S02]  /*3920*/  ISETP.LT.OR P0, PT, R3.reuse, 0x3a, !P0 ;  /* 0x0000003a0300780c */ /* 0x040fe40004701670 */
[----:B------:R-:W-:-:S02]  /*3930*/  ISETP.LT.OR P1, PT, R3, 0x3a, !P1 ;  /* 0x0000003a0300780c */ /* 0x000fc40004f21670 */
[----:B------:R-:W-:Y:S11]  /*3940*/  @P4 BRA `(.L_x_85) ;  /* 0x00000000000c4947 */ /* 0x000ff60003800000 */
[----:B------:R-:W3:Y:S02]  /*3950*/  LDG.E.U8 R97, desc[UR36][R106.64+0x31] ;  /* 0x000031246a617981 */ /* 0x000ee4000c1e1100 */
[----:B---3--:R-:W-:-:S05]  /*3960*/  PRMT R56, R97, 0x8880, RZ ;  /* 0x0000888061387816 */ /* 0x008fca00000000ff */
[----:B------:R-:W-:-:S07]  /*3970*/  IMAD R19, R56, R89, RZ ;  /* 0x0000005938137224 */ /* 0x000fce00078e02ff */
.L_x_85:
[----:B------:R-:W-:Y:S05]  /*3980*/  BSYNC B1 ;  /* 0x0000000000017941 */ /* 0x000fea0003800000 */
.L_x_84:
[----:B------:R-:W-:Y:S01]  /*3990*/  @!P4 IMAD R83, R83, R88, R19 ;  /* 0x000000585353c224 */ /* 0x000fe200078e0213 */
[----:B------:R-:W-:Y:S04]  /*39a0*/  BSSY B1, `(.L_x_86) ;  /* 0x0000006000017945 */ /* 0x000fe80003800000 */
[----:B------:R3:W-:Y:S01]  /*39b0*/  @!P4 STG.E.U8 desc[UR36][R4.64+0x31], R83 ;  /* 0x000031530400c986 */ /* 0x0007e2000c101124 */
[----:B------:R-:W-:Y:S05]  /*39c0*/  @P3 BRA `(.L_x_87) ;  /* 0x00000000000c3947 */ /* 0x000fea0003800000 */
[----:B------:R-:W5:Y:S02]  /*39d0*/  LDG.E.U8 R97, desc[UR36][R102.64+0x38] ;  /* 0x0000382466617981 */ /* 0x000f64000c1e1100 */
[----:B-----5:R-:W-:-:S05]  /*39e0*/  PRMT R56, R97, 0x8880, RZ ;  /* 0x0000888061387816 */ /* 0x020fca00000000ff */
[----:B------:R-:W-:-:S07]  /*39f0*/  IMAD R19, R56, R89, RZ ;  /* 0x0000005938137224 */ /* 0x000fce00078e02ff */
.L_x_87:
[----:B------:R-:W-:Y:S05]  /*3a00*/  BSYNC B1 ;  /* 0x0000000000017941 */ /* 0x000fea0003800000 */
.L_x_86:
[----:B--2---:R-:W-:Y:S01]  /*3a10*/  @!P3 IMAD R57, R84, R88, R19 ;  /* 0x000000585439b224 */ /* 0x004fe200078e0213 */
[----:B------:R-:W-:Y:S01]  /*3a20*/  BSSY B1, `(.L_x_88) ;  /* 0x0000007000017945 */ /* 0x000fe20003800000 */
[----:B------:R-:W-:-:S03]  /*3a30*/  IMAD.X R11, RZ, RZ, R11, P5 ;  /* 0x000000ffff0b7224 */ /* 0x000fc600028e060b */
[----:B------:R2:W-:Y:S01]  /*3a40*/  @!P3 STG.E.U8 desc[UR36][R14.64+0x38], R57 ;  /* 0x000038390e00b986 */ /* 0x0005e2000c101124 */
[----:B------:R-:W-:Y:S05]  /*3a50*/  @P0 BRA `(.L_x_89) ;  /* 0x00000000000c0947 */ /* 0x000fea0003800000 */
[----:B------:R-:W5:Y:S02]  /*3a60*/  LDG.E.U8 R97, desc[UR36][R102.64+0x39] ;  /* 0x0000392466617981 */ /* 0x000f64000c1e1100 */
[----:B-----5:R-:W-:-:S05]  /*3a70*/  PRMT R10, R97, 0x8880, RZ ;  /* 0x00008880610a7816 */ /* 0x020fca00000000ff */
[----:B------:R-:W-:-:S07]  /*3a80*/  IMAD R19, R10, R89, RZ ;  /* 0x000000590a137224 */ /* 0x000fce00078e02ff */
.L_x_89:
[----:B------:R-:W-:Y:S05]  /*3a90*/  BSYNC B1 ;  /* 0x0000000000017941 */ /* 0x000fea0003800000 */
.L_x_88:
[----:B------:R-:W-:Y:S01]  /*3aa0*/  @!P0 IMAD R85, R85, R88, R19 ;  /* 0x0000005855558224 */ /* 0x000fe200078e0213 */
[----:B------:R-:W-:Y:S01]  /*3ab0*/  BSSY B1, `(.L_x_90) ;  /* 0x0000007000017945 */ /* 0x000fe20003800000 */
[----:B------:R-:W-:-:S03]  /*3ac0*/  IMAD R56, R11, R100, RZ ;  /* 0x000000640b387224 */ /* 0x000fc600078e02ff */
[----:B------:R0:W-:Y:S01]  /*3ad0*/  @!P0 STG.E.U8 desc[UR36][R14.64+0x39], R85 ;  /* 0x000039550e008986 */ /* 0x0001e2000c101124 */
[----:B------:R-:W-:Y:S05]  /*3ae0*/  @P2 BRA `(.L_x_91) ;  /* 0x00000000000c2947 */ /* 0x000fea0003800000 */
[----:B------:R-:W5:Y:S02]  /*3af0*/  LDG.E.U8 R97, desc[UR36][R106.64+0x38] ;  /* 0x000038246a617981 */ /* 0x000f64000c1e1100 */
[----:B-----5:R-:W-:-:S05]  /*3b00*/  PRMT R10, R97, 0x8880, RZ ;  /* 0x00008880610a7816 */ /* 0x020fca00000000ff */
[----:B------:R-:W-:-:S07]  /*3b10*/  IMAD R19, R10, R89, RZ ;  /* 0x000000590a137224 */ /* 0x000fce00078e02ff */
.L_x_91:
[----:B------:R-:W-:Y:S05]  /*3b20*/  BSYNC B1 ;  /* 0x0000000000017941 */ /* 0x000fea0003800000 */
.L_x_90:
[----:B------:R-:W-:Y:S01]  /*3b30*/  @!P2 IMAD R11, R86, R88, R19 ;  /* 0x00000058560ba224 */ /* 0x000fe200078e0213 */
[----:B------:R-:W-:Y:S01]  /*3b40*/  BSSY B1, `(.L_x_92) ;  /* 0x0000009000017945 */ /* 0x000fe20003800000 */
[C---:B012-4-:R-:W-:Y:S02]  /*3b50*/  IMAD R15, R59.reuse, R101, R56 ;  /* 0x000000653b0f7224 */ /* 0x057fe400078e0238 */
[CC--:B------:R-:W-:Y:S01]  /*3b60*/  IMAD.WIDE.U32 R104, R59.reuse, R100.reuse, R104 ;  /* 0x000000643b687225 */ /* 0x0c0fe200078e0068 */
[----:B------:R0:W-:Y:S03]  /*3b70*/  @!P2 STG.E.U8 desc[UR36][R4.64+0x38], R11 ;  /* 0x0000380b0400a986 */ /* 0x0001e6000c101124 */
[----:B------:R-:W-:Y:S01]  /*3b80*/  IMAD.WIDE.U32 R100, R59, R100, R98 ;  /* 0x000000643b647225 */ /* 0x000fe200078e0062 */
[----:B------:R-:W-:Y:S06]  /*3b90*/  @P1 BRA `(.L_x_93) ;  /* 0x00000000000c1947 */ /* 0x000fec0003800000 */
[----:B------:R-:W2:Y:S02]  /*3ba0*/  LDG.E.U8 R97, desc[UR36][R106.64+0x39] ;  /* 0x000039246a617981 */ /* 0x000ea4000c1e1100 */
[----:B--2---:R-:W-:-:S05]  /*3bb0*/  PRMT R10, R97, 0x8880, RZ ;  /* 0x00008880610a7816 */ /* 0x004fca00000000ff */
[----:B------:R-:W-:-:S07]  /*3bc0*/  IMAD R19, R10, R89, RZ ;  /* 0x000000590a137224 */ /* 0x000fce00078e02ff */
.L_x_93:
[----:B------:R-:W-:Y:S05]  /*3bd0*/  BSYNC B1 ;  /* 0x0000000000017941 */ /* 0x000fea0003800000 */
.L_x_92:
[----:B------:R-:W-:Y:S01]  /*3be0*/  @!P1 IMAD R87, R87, R88, R19 ;  /* 0x0000005857579224 */ /* 0x000fe200078e0213 */
[----:B------:R-:W-:Y:S01]  /*3bf0*/  ISETP.GE.AND P2, PT, R108, 0x81, PT ;  /* 0x000000816c00780c */ /* 0x000fe20003f46270 */
[----:B------:R-:W-:Y:S01]  /*3c00*/  BSSY B1, `(.L_x_94) ;  /* 0x000000c000017945 */ /* 0x000fe20003800000 */
[----:B------:R-:W-:Y:S02]  /*3c10*/  IADD3 R10, P5, R100, R12, RZ ;  /* 0x0000000c640a7210 */ /* 0x000fe40007fbe0ff */
[----:B------:R1:W-:Y:S01]  /*3c20*/  @!P1 STG.E.U8 desc[UR36][R4.64+0x39], R87 ;  /* 0x0000395704009986 */ /* 0x0003e2000c101124 */
[----:B------:R-:W-:Y:S02]  /*3c30*/  ISETP.LT.OR P1, PT, R3, 0x1, !P2 ;  /* 0x000000010300780c */ /* 0x000fe40005721670 */
[----:B0-----:R-:W-:Y:S02]  /*3c40*/  IADD3.X R11, R13, R101, R15, P5, !PT ;  /* 0x000000650d0b7210 */ /* 0x001fe40002ffe40f */
[----:B------:R-:W-:-:S02]  /*3c50*/  ISETP.GE.AND P0, PT, R108, 0x89, PT ;  /* 0x000000896c00780c */ /* 0x000fc40003f06270 */
[----:B------:R-:W-:Y:S02]  /*3c60*/  IADD3 R12, P4, P3, R20, R12, R104 ;  /* 0x0000000c140c7210 */ /* 0x000fe40007b9e068 */
[----:B------:R-:W-:-:S05]  /*3c70*/  ISETP.LT.OR P5, PT, R3, 0x2, !P2 ;  /* 0x000000020300780c */ /* 0x000fca00057a1670 */
[----:B-1----:R-:W-:Y:S08]  /*3c80*/  @P1 BRA `(.L_x_95) ;  /* 0x00000000000c1947 */ /* 0x002ff00003800000 */
[----:B------:R-:W3:Y:S02]  /*3c90*/  LDG.E.U8 R97, desc[UR36][R10.64] ;  /* 0x000000240a617981 */ /* 0x000ee4000c1e1100 */
[----:B---3--:R-:W-:-:S05]  /*3ca0*/  PRMT R4, R97, 0x8880, RZ ;  /* 0x0000888061047816 */ /* 0x008fca00000000ff */
[----:B------:R-:W-:-:S07]  /*3cb0*/  IMAD R19, R4, R89, RZ ;  /* 0x0000005904137224 */ /* 0x000fce00078e02ff */
.L_x_95:
[----:B------:R-:W-:Y:S05]  /*3cc0*/  BSYNC B1 ;  /* 0x0000000000017941 */ /* 0x000fea0003800000 */
.L_x_94:
[----:B---3--:R-:W-:Y:S01]  /*3cd0*/  @!P1 IMAD R5, R24, R88, R19 ;  /* 0x0000005818059224 */ /* 0x008fe200078e0213 */
[----:B------:R-:W-:Y:S01]  /*3ce0*/  BSSY B1, `(.L_x_96) ;  /* 0x0000007000017945 */ /* 0x000fe20003800000 */
[----:B------:R-:W-:-:S03]  /*3cf0*/  IMAD.IADD R104, R15, 0x1, R105 ;  /* 0x000000010f687824 */ /* 0x000fc600078e0269 */
[----:B------:R0:W-:Y:S01]  /*3d00*/  @!P1 STG.E.U8 desc[UR36][R6.64], R5 ;  /* 0x0000000506009986 */ /* 0x0001e2000c101124 */
[----:B------:R-:W-:Y:S05]  /*3d10*/  @P5 BRA `(.L_x_97) ;  /* 0x00000000000c5947 */ /* 0x000fea0003800000 */
[----:B------:R-:W2:Y:S02]  /*3d20*/  LDG.E.U8 R97, desc[UR36][R10.64+0x1] ;  /* 0x000001240a617981 */ /* 0x000ea4000c1e1100 */
[----:B--2---:R-:W-:-:S05]  /*3d30*/  PRMT R4, R97, 0x8880, RZ ;  /* 0x0000888061047816 */ /* 0x004fca00000000ff */
[----:B------:R-:W-:-:S07]  /*3d40*/  IMAD R19, R4, R89, RZ ;  /* 0x0000005904137224 */ /* 0x000fce00078e02ff */
.L_x_97:
[----:B------:R-:W-:Y:S05]  /*3d50*/  BSYNC B1 ;  /* 0x0000000000017941 */ /* 0x000fea0003800000 */
.L_x_96:
[----:B------:R-:W-:Y:S01]  /*3d60*/  ISETP.LT.OR P1, PT, R3, 0x1, !P0 ;  /* 0x000000010300780c */ /* 0x000fe20004721670 */
[----:B------:R-:W-:Y:S01]  /*3d70*/  @!P5 IMAD R25, R25, R88, R19 ;  /* 0x000000581919d224 */ /* 0x000fe200078e0213 */
[----:B------:R-:W-:Y:S01]  /*3d80*/  BSSY B1, `(.L_x_98) ;  /* 0x000000a000017945 */ /* 0x000fe20003800000 */
[----:B------:R-:W-:Y:S02]  /*3d90*/  IADD3.X R13, R99, R13, R104, P4, P3 ;  /* 0x0000000d630d7210 */ /* 0x000fe400027e6468 */
[C---:B------:R-:W-:Y:S01]  /*3da0*/  ISETP.LT.OR P4, PT, R3.reuse, 0x2, !P0 ;  /* 0x000000020300780c */ /* 0x040fe20004781670 */
[----:B------:R1:W-:Y:S01]  /*3db0*/  @!P5 STG.E.U8 desc[UR36][R6.64+0x1], R25 ;  /* 0x000001190600d986 */ /* 0x0003e2000c101124 */
[C---:B------:R-:W-:Y:S02]  /*3dc0*/  ISETP.LT.OR P5, PT, R3.reuse, 0x9, !P2 ;  /* 0x000000090300780c */ /* 0x040fe400057a1670 */
[----:B------:R-:W-:-:S04]  /*3dd0*/  ISETP.LT.OR P3, PT, R3, 0xa, !P2 ;  /* 0x0000000a0300780c */ /* 0x000fc80005761670 */
[----:B------:R-:W-:Y:S09]  /*3de0*/  @P1 BRA `(.L_x_99) ;  /* 0x00000000000c1947 */ /* 0x000ff20003800000 */
[----:B------:R-:W2:Y:S02]  /*3df0*/  LDG.E.U8 R97, desc[UR36][R12.64] ;  /* 0x000000240c617981 */ /* 0x000ea4000c1e1100 */
[----:B--2---:R-:W-:-:S05]  /*3e00*/  PRMT R4, R97, 0x8880, RZ ;  /* 0x0000888061047816 */ /* 0x004fca00000000ff */
[----:B------:R-:W-:-:S07]  /*3e10*/  IMAD R19, R4, R89, RZ ;  /* 0x0000005904137224 */ /* 0x000fce00078e02ff */
.L_x_99:
[----:B------:R-:W-:Y:S05]  /*3e20*/  BSYNC B1 ;  /* 0x0000000000017941 */ /* 0x000fea0003800000 */
.L_x_98:
[----:B0-----:R-:W-:Y:S01]  /*3e30*/  @!P1 IMAD R5, R26, R88, R19 ;  /* 0x000000581a059224 */ /* 0x001fe200078e0213 */
[----:B------:R-:W-:Y:S04]  /*3e40*/  BSSY B1, `(.L_x_100) ;  /* 0x0000006000017945 */ /* 0x000fe80003800000 */
[----:B------:R0:W-:Y:S01]  /*3e50*/  @!P1 STG.E.U8 desc[UR36][R8.64], R5 ;  /* 0x0000000508009986 */ /* 0x0001e2000c101124 */
[----:B------:R-:W-:Y:S05]  /*3e60*/  @P4 BRA `(.L_x_101) ;  /* 0x00000000000c4947 */ /* 0x000fea0003800000 */
[----:B------:R-:W2:Y:S02]  /*3e70*/  LDG.E.U8 R97, desc[UR36][R12.64+0x1] ;  /* 0x000001240c617981 */ /* 0x000ea4000c1e1100 */
[----:B--2---:R-:W-:-:S05]  /*3e80*/  PRMT R4, R97, 0x8880, RZ ;  /* 0x0000888061047816 */ /* 0x004fca00000000ff */
[----:B------:R-:W-:-:S07]  /*3e90*/  IMAD R19, R4, R89, RZ ;  /* 0x0000005904137224 */ /* 0x000fce00078e02ff */
.L_x_101:
[----:B------:R-:W-:Y:S05]  /*3ea0*/  BSYNC B1 ;  /* 0x0000000000017941 */ /* 0x000fea0003800000 */
.L_x_100:
[----:B------:R-:W-:Y:S01]  /*3eb0*/  @!P4 IMAD R27, R27, R88, R19 ;  /* 0x000000581b1bc224 */ /* 0x000fe200078e0213 */
[----:B------:R-:W-:Y:S04]  /*3ec0*/  BSSY B1, `(.L_x_102) ;  /* 0x0000006000017945 */ /* 0x000fe80003800000 */
[----:B------:R2:W-:Y:S01]  /*3ed0*/  @!P4 STG.E.U8 desc[UR36][R8.64+0x1], R27 ;  /* 0x0000011b0800c986 */ /* 0x0005e2000c101124 */
[----:B------:R-:W-:Y:S05]  /*3ee0*/  @P5 BRA `(.L_x_103) ;  /* 0x00000000000c5947 */ /* 0x000fea0003800000 */
[----:B------:R-:W3:Y:S02]  /*3ef0*/  LDG.E.U8 R97, desc[UR36][R10.64+0x8] ;  /* 0x000008240a617981 */ /* 0x000ee4000c1e1100 */
[----:B---3--:R-:W-:-:S05]  /*3f00*/  PRMT R4, R97, 0x8880, RZ ;  /* 0x0000888061047816 */ /* 0x008fca00000000ff */
[----:B------:R-:W-:-:S07]  /*3f10*/  IMAD R19, R4, R89, RZ ;  /* 0x0000005904137224 */ /* 0x000fce00078e02ff */
.L_x_103:
[----:B------:R-:W-:Y:S05]  /*3f20*/  BSYNC B1 ;  /* 0x0000000000017941 */ /* 0x000fea0003800000 */
.L_x_102:
[----:B0-----:R-:W-:Y:S01]  /*3f30*/  @!P5 IMAD R5, R28, R88, R19 ;  /* 0x000000581c05d224 */ /* 0x001fe200078e0213 */
[----:B------:R-:W-:Y:S04]  /*3f40*/  BSSY B1, `(.L_x_104) ;  /* 0x0000006000017945 */ /* 0x000fe80003800000 */
[----:B------:R0:W-:Y:S01]  /*3f50*/  @!P5 STG.E.U8 desc[UR36][R6.64+0x8], R5 ;  /* 0x000008050600d986 */ /* 0x0001e2000c101124 */
[----:B------:R-:W-:Y:S05]  /*3f60*/  @P3 BRA `(.L_x_105) ;  /* 0x00000000000c3947 */ /* 0x000fea0003800000 */
[----:B------:R-:W3:Y:S02]  /*3f70*/  LDG.E.U8 R97, desc[UR36][R10.64+0x9] ;  /* 0x000009240a617981 */ /* 0x000ee4000c1e1100 */
[----:B---3--:R-:W-:-:S05]  /*3f80*/  PRMT R4, R97, 0x8880, RZ ;  /* 0x0000888061047816 */ /* 0x008fca00000000ff */
[----:B------:R-:W-:-:S07]  /*3f90*/  IMAD R19, R4, R89, RZ ;  /* 0x0000005904137224 */ /* 0x000fce00078e02ff */
.L_x_105:
[----:B------:R-:W-:Y:S05]  /*3fa0*/  BSYNC B1 ;  /* 0x0000000000017941 */ /* 0x000fea0003800000 */
.L_x_104:
[----:B------:R-:W-:Y:S01]  /*3fb0*/  ISETP.LT.OR P5, PT, R3, 0x9, !P0 ;  /* 0x000000090300780c */ /* 0x000fe200047a1670 */
[----:B------:R-:W-:Y:S01]  /*3fc0*/  @!P3 IMAD R29, R29, R88, R19 ;  /* 0x000000581d1db224 */ /* 0x000fe200078e0213 */
[----:B------:R-:W-:Y:S01]  /*3fd0*/  BSSY B1, `(.L_x_106) ;  /* 0x0000009000017945 */ /* 0x000fe20003800000 */
[C---:B------:R-:W-:Y:S02]  /*3fe0*/  ISETP.LT.OR P4, PT, R3.reuse, 0xa, !P0 ;  /* 0x0000000a0300780c */ /* 0x040fe40004781670 */
[C---:B------:R-:W-:Y:S01]  /*3ff0*/  ISETP.LT.OR P1, PT, R3.reuse, 0x12, !P2 ;  /* 0x000000120300780c */ /* 0x040fe20005721670 */
[----:B------:R3:W-:Y:S01]  /*4000*/  @!P3 STG.E.U8 desc[UR36][R6.64+0x9], R29 ;  /* 0x0000091d0600b986 */ /* 0x0007e2000c101124 */
[----:B------:R-:W-:-:S06]  /*4010*/  ISETP.LT.OR P3, PT, R3, 0x11, !P2 ;  /* 0x000000110300780c */ /* 0x000fcc0005761670 */
[----:B------:R-:W-:Y:S07]  /*4020*/  @P5 BRA `(.L_x_107) ;  /* 0x00000000000c5947 */ /* 0x000fee0003800000 */
[----:B------:R-:W4:Y:S02]  /*4030*/  LDG.E.U8 R97, desc[UR36][R12.64+0x8] ;  /* 0x000008240c617981 */ /* 0x000f24000c1e1100 */
[----:B----4-:R-:W-:-:S05]  /*4040*/  PRMT R4, R97, 0x8880, RZ ;  /* 0x0000888061047816 */ /* 0x010fca00000000ff */
[----:B------:R-:W-:-:S07]  /*4050*/  IMAD R19, R4, R89, RZ ;  /* 0x0000005904137224 */ /* 0x000fce00078e02ff */
.L_x_107:
[----:B------:R-:W-:Y:S05]  /*4060*/  BSYNC B1 ;  /* 0x0000000000017941 */ /* 0x000fea0003800000 */
.L_x_106:
[----:B0-----:R-:W-:Y:S01]  /*4070*/  @!P5 IMAD R5, R30, R88, R19 ;  /* 0x000000581e05d224 */ /* 0x001fe200078e0213 */
[----:B------:R-:W-:Y:S04]  /*4080*/  BSSY B1, `(.L_x_108) ;  /* 0x0000006000017945 */ /* 0x000fe80003800000 */
[----:B------:R0:W-:Y:S01]  /*4090*/  @!P5 STG.E.U8 desc[UR36][R8.64+0x8], R5 ;  /* 0x000008050800d986 */ /* 0x0001e2000c101124 */
[----:B------:R-:W-:Y:S05]  /*40a0*/  @P4 BRA `(.L_x_109) ;  /* 0x00000000000c4947 */ /* 0x000fea0003800000 */
[----:B------:R-:W4:Y:S02]  /*40b0*/  LDG.E.U8 R97, desc[UR36][R12.64+0x9] ;  /* 0x000009240c617981 */ /* 0x000f24000c1e1100 */
[----:B----4-:R-:W-:-:S05]  /*40c0*/  PRMT R4, R97, 0x8880, RZ ;  /* 0x0000888061047816 */ /* 0x010fca00000000ff */
[----:B------:R-:W-:-:S07]  /*40d0*/  IMAD R19, R4, R89, RZ ;  /* 0x0000005904137224 */ /* 0x000fce00078e02ff */
.L_x_109:
[----:B------:R-:W-:Y:S05]  /*40e0*/  BSYNC B1 ;  /* 0x0000000000017941 */ /* 0x000fea0003800000 */
.L_x_108:
[----:B------:R-:W-:Y:S01]  /*40f0*/  @!P4 IMAD R31, R31, R88, R19 ;  /* 0x000000581f1fc224 */ /* 0x000fe200078e0213 */
[----:B------:R-:W-:Y:S04]  /*4100*/  BSSY B1, `(.L_x_110) ;  /* 0x0000006000017945 */ /* 0x000fe80003800000 */
[----:B------:R4:W-:Y:S01]  /*4110*/  @!P4 STG.E.U8 desc[UR36][R8.64+0x9], R31 ;  /* 0x0000091f0800c986 */ /* 0x0009e2000c101124 */
[----:B------:R-:W-:Y:S05]  /*4120*/  @P3 BRA `(.L_x_111) ;  /* 0x00000000000c3947 */ /* 0x000fea0003800000 */
[----:B------:R-:W5:Y:S02]  /*4130*/  LDG.E.U8 R97, desc[UR36][R10.64+0x10] ;  /* 0x000010240a617981 */ /* 0x000f64000c1e1100 */
[----:B-----5:R-:W-:-:S05]  /*4140*/  PRMT R4, R97, 0x8880, RZ ;  /* 0x0000888061047816 */ /* 0x020fca00000000ff */
[----:B------:R-:W-:-:S07]  /*4150*/  IMAD R19, R4, R89, RZ ;  /* 0x0000005904137224 */ /* 0x000fce00078e02ff */
.L_x_111:
[----:B------:R-:W-:Y:S05]  /*4160*/  BSYNC B1 ;  /* 0x0000000000017941 */ /* 0x000fea0003800000 */
.L_x_110:
[----:B0-----:R-:W-:Y:S01]  /*4170*/  @!P3 IMAD R5, R32, R88, R19 ;  /* 0x000000582005b224 */ /* 0x001fe200078e0213 */
[----:B------:R-:W-:Y:S04]  /*4180*/  BSSY B1, `(.L_x_112) ;  /* 0x0000006000017945 */ /* 0x000fe80003800000 */
[----:B------:R0:W-:Y:S01]  /*4190*/  @!P3 STG.E.U8 desc[UR36][R6.64+0x10], R5 ;  /* 0x000010050600b986 */ /* 0x0001e2000c101124 */
[----:B------:R-:W-:Y:S05]  /*41a0*/  @P1 BRA `(.L_x_113) ;  /* 0x00000000000c1947 */ /* 0x000fea0003800000 */
[----:B------:R-:W5:Y:S02]  /*41b0*/  LDG.E.U8 R97, desc[UR36][R10.64+0x11] ;  /* 0x000011240a617981 */ /* 0x000f64000c1e1100 */
[----:B-----5:R-:W-:-:S05]  /*41c0*/  PRMT R4, R97, 0x8880, RZ ;  /* 0x0000888061047816 */ /* 0x020fca00000000ff */
[----:B------:R-:W-:-:S07]  /*41d0*/  IMAD R19, R4, R89, RZ ;  /* 0x0000005904137224 */ /* 0x000fce00078e02ff */
.L_x_113:
[----:B------:R-:W-:Y:S05]  /*41e0*/  BSYNC B1 ;  /* 0x0000000000017941 */ /* 0x000fea0003800000 */
.L_x_112:
        /* <DEDUP_REMOVED lines=11> */
.L_x_115:
[----:B------:R-:W-:Y:S05]  /*42a0*/  BSYNC B1 ;  /* 0x0000000000017941 */ /* 0x000fea0003800000 */
.L_x_114:
[----:B0-----:R-:W-:Y:S01]  /*42b0*/  @!P4 IMAD R5, R34, R88, R19 ;  /* 0x000000582205c224 */ /* 0x001fe200078e0213 */
[----:B------:R-:W-:Y:S04]  /*42c0*/  BSSY B1, `(.L_x_116) ;  /* 0x0000006000017945 */ /* 0x000fe80003800000 */
[----:B------:R0:W-:Y:S01]  /*42d0*/  @!P4 STG.E.U8 desc[UR36][R8.64+0x10], R5 ;  /* 0x000010050800c986 */ /* 0x0001e2000c101124 */
[----:B------:R-:W-:Y:S05]  /*42e0*/  @P3 BRA `(.L_x_117) ;  /* 0x00000000000c3947 */ /* 0x000fea0003800000 */
[----:B------:R-:W5:Y:S02]  /*42f0*/  LDG.E.U8 R97, desc[UR36][R12.64+0x11] ;  /* 0x000011240c617981 */ /* 0x000f64000c1e1100 */
[----:B-----5:R-:W-:-:S05]  /*4300*/  PRMT R4, R97, 0x8880, RZ ;  /* 0x0000888061047816 */ /* 0x020fca00000000ff */
[----:B------:R-:W-:-:S07]  /*4310*/  IMAD R19, R4, R89, RZ ;  /* 0x0000005904137224 */ /* 0x000fce00078e02ff */
.L_x_117:
[----:B------:R-:W-:Y:S05]  /*4320*/  BSYNC B1 ;  /* 0x0000000000017941 */ /* 0x000fea0003800000 */
.L_x_116:
[----:B------:R-:W-:Y:S01]  /*4330*/  @!P3 IMAD R35, R35, R88, R19 ;  /* 0x000000582323b224 */ /* 0x000fe200078e0213 */
[----:B------:R-:W-:Y:S04]  /*4340*/  BSSY B1, `(.L_x_118) ;  /* 0x0000006000017945 */ /* 0x000fe80003800000 */
[----:B------:R0:W-:Y:S01]  /*4350*/  @!P3 STG.E.U8 desc[UR36][R8.64+0x11], R35 ;  /* 0x000011230800b986 */ /* 0x0001e2000c101124 */
[----:B------:R-:W-:Y:S05]  /*4360*/  @P5 BRA `(.L_x_119) ;  /* 0x00000000000c5947 */ /* 0x000fea0003800000 */
[----:B------:R-:W5:Y:S02]  /*4370*/  LDG.E.U8 R97, desc[UR36][R10.64+0x18] ;  /* 0x000018240a617981 */ /* 0x000f64000c1e1100 */
[----:B-----5:R-:W-:-:S05]  /*4380*/  PRMT R4, R97, 0x8880, RZ ;  /* 0x0000888061047816 */ /* 0x020fca00000000ff */
[----:B------:R-:W-:-:S07]  /*4390*/  IMAD R19, R4, R89, RZ ;  /* 0x0000005904137224 */ /* 0x000fce00078e02ff */
.L_x_119:
[----:B------:R-:W-:Y:S05]  /*43a0*/  BSYNC B1 ;  /* 0x0000000000017941 */ /* 0x000fea0003800000 */
.L_x_118:
[----:B0-----:R-:W-:Y:S01]  /*43b0*/  @!P5 IMAD R5, R36, R88, R19 ;  /* 0x000000582405d224 */ /* 0x001fe200078e0213 */
[----:B------:R-:W-:Y:S04]  /*43c0*/  BSSY B1, `(.L_x_120) ;  /* 0x0000006000017945 */ /* 0x000fe80003800000 */
[----:B------:R0:W-:Y:S01]  /*43d0*/  @!P5 STG.E.U8 desc[UR36][R6.64+0x18], R5 ;  /* 0x000018050600d986 */ /* 0x0001e2000c101124 */
[----:B------:R-:W-:Y:S05]  /*43e0*/  @P1 BRA `(.L_x_121) ;  /* 0x00000000000c1947 */ /* 0x000fea0003800000 */
[----:B------:R-:W5:Y:S02]  /*43f0*/  LDG.E.U8 R97, desc[UR36][R10.64+0x19] ;  /* 0x000019240a617981 */ /* 0x000f64000c1e1100 */
[----:B-----5:R-:W-:-:S05]  /*4400*/  PRMT R4, R97, 0x8880, RZ ;  /* 0x0000888061047816 */ /* 0x020fca00000000ff */
[----:B------:R-:W-:-:S07]  /*4410*/  IMAD R19, R4, R89, RZ ;  /* 0x0000005904137224 */ /* 0x000fce00078e02ff */
.L_x_121:
[----:B------:R-:W-:Y:S05]  /*4420*/  BSYNC B1 ;  /* 0x0000000000017941 */ /* 0x000fea0003800000 */
.L_x_120:
        /* <DEDUP_REMOVED lines=11> */
.L_x_123:
[----:B------:R-:W-:Y:S05]  /*44e0*/  BSYNC B1 ;  /* 0x0000000000017941 */ /* 0x000fea0003800000 */
.L_x_122:
[----:B0-----:R-:W-:Y:S01]  /*44f0*/  @!P4 IMAD R5, R38, R88, R19 ;  /* 0x000000582605c224 */ /* 0x001fe200078e0213 */
[----:B------:R-:W-:Y:S04]  /*4500*/  BSSY B1, `(.L_x_124) ;  /* 0x0000006000017945 */ /* 0x000fe80003800000 */
[----:B------:R0:W-:Y:S01]  /*4510*/  @!P4 STG.E.U8 desc[UR36][R8.64+0x18], R5 ;  /* 0x000018050800c986 */ /* 0x0001e2000c101124 */
[----:B------:R-:W-:Y:S05]  /*4520*/  @P3 BRA `(.L_x_125) ;  /* 0x00000000000c3947 */ /* 0x000fea0003800000 */
[----:B------:R-:W5:Y:S02]  /*4530*/  LDG.E.U8 R97, desc[UR36][R12.64+0x19] ;  /* 0x000019240c617981 */ /* 0x000f64000c1e1100 */
[----:B-----5:R-:W-:-:S05]  /*4540*/  PRMT R4, R97, 0x8880, RZ ;  /* 0x0000888061047816 */ /* 0x020fca00000000ff */
[----:B------:R-:W-:-:S07]  /*4550*/  IMAD R19, R4, R89, RZ ;  /* 0x0000005904137224 */ /* 0x000fce00078e02ff */
.L_x_125:
[----:B------:R-:W-:Y:S05]  /*4560*/  BSYNC B1 ;  /* 0x0000000000017941 */ /* 0x000fea0003800000 */
.L_x_124:
[----:B------:R-:W-:Y:S01]  /*4570*/  @!P3 IMAD R39, R39, R88, R19 ;  /* 0x000000582727b224 */ /* 0x000fe200078e0213 */
[----:B------:R-:W-:Y:S04]  /*4580*/  BSSY B1, `(.L_x_126) ;  /* 0x0000006000017945 */ /* 0x000fe80003800000 */
[----:B------:R0:W-:Y:S01]  /*4590*/  @!P3 STG.E.U8 desc[UR36][R8.64+0x19], R39 ;  /* 0x000019270800b986 */ /* 0x0001e2000c101124 */
[----:B------:R-:W-:Y:S05]  /*45a0*/  @P5 BRA `(.L_x_127) ;  /* 0x00000000000c5947 */ /* 0x000fea0003800000 */
[----:B------:R-:W5:Y:S02]  /*45b0*/  LDG.E.U8 R97, desc[UR36][R10.64+0x20] ;  /* 0x000020240a617981 */ /* 0x000f64000c1e1100 */
[----:B-----5:R-:W-:-:S05]  /*45c0*/  PRMT R4, R97, 0x8880, RZ ;  /* 0x0000888061047816 */ /* 0x020fca00000000ff */
[----:B------:R-:W-:-:S07]  /*45d0*/  IMAD R19, R4, R89, RZ ;  /* 0x0000005904137224 */ /* 0x000fce00078e02ff */
.L_x_127:
[----:B------:R-:W-:Y:S05]  /*45e0*/  BSYNC B1 ;  /* 0x0000000000017941 */ /* 0x000fea0003800000 */
.L_x_126:
[----:B0-----:R-:W-:Y:S01]  /*45f0*/  @!P5 IMAD R5, R40, R88, R19 ;  /* 0x000000582805d224 */ /* 0x001fe200078e0213 */
[----:B------:R-:W-:Y:S04]  /*4600*/  BSSY B1, `(.L_x_128) ;  /* 0x0000006000017945 */ /* 0x000fe80003800000 */
[----:B------:R0:W-:Y:S01]  /*4610*/  @!P5 STG.E.U8 desc[UR36][R6.64+0x20], R5 ;  /* 0x000020050600d986 */ /* 0x0001e2000c101124 */
[----:B------:R-:W-:Y:S05]  /*4620*/  @P1 BRA `(.L_x_129) ;  /* 0x00000000000c1947 */ /* 0x000fea0003800000 */
[----:B------:R-:W5:Y:S02]  /*4630*/  LDG.E.U8 R97, desc[UR36][R10.64+0x21] ;  /* 0x000021240a617981 */ /* 0x000f64000c1e1100 */
[----:B-----5:R-:W-:-:S05]  /*4640*/  PRMT R4, R97, 0x8880, RZ ;  /* 0x0000888061047816 */ /* 0x020fca00000000ff */
[----:B------:R-:W-:-:S07]  /*4650*/  IMAD R19, R4, R89, RZ ;  /* 0x0000005904137224 */ /* 0x000fce00078e02ff */
.L_x_129:
[----:B------:R-:W-:Y:S05]  /*4660*/  BSYNC B1 ;  /* 0x0000000000017941 */ /* 0x000fea0003800000 */
.L_x_128:
        /* <DEDUP_REMOVED lines=11> */
.L_x_131:
[----:B------:R-:W-:Y:S05]  /*4720*/  BSYNC B1 ;  /* 0x0000000000017941 */ /* 0x000fea0003800000 */
.L_x_130:
[----:B0-----:R-:W-:Y:S01]  /*4730*/  @!P4 IMAD R5, R42, R88, R19 ;  /* 0x000000582a05c224 */ /* 0x001fe200078e0213 */
[----:B------:R-:W-:Y:S04]  /*4740*/  BSSY B1, `(.L_x_132) ;  /* 0x0000006000017945 */ /* 0x000fe80003800000 */
[----:B------:R0:W-:Y:S01]  /*4750*/  @!P4 STG.E.U8 desc[UR36][R8.64+0x20], R5 ;  /* 0x000020050800c986 */ /* 0x0001e2000c101124 */
[----:B------:R-:W-:Y:S05]  /*4760*/  @P3 BRA `(.L_x_133) ;  /* 0x00000000000c3947 */ /* 0x000fea0003800000 */
[----:B------:R-:W5:Y:S02]  /*4770*/  LDG.E.U8 R97, desc[UR36][R12.64+0x21] ;  /* 0x000021240c617981 */ /* 0x000f64000c1e1100 */
[----:B-----5:R-:W-:-:S05]  /*4780*/  PRMT R4, R97, 0x8880, RZ ;  /* 0x0000888061047816 */ /* 0x020fca00000000ff */
[----:B------:R-:W-:-:S07]  /*4790*/  IMAD R19, R4, R89, RZ ;  /* 0x0000005904137224 */ /* 0x000fce00078e02ff */
.L_x_133:
[----:B------:R-:W-:Y:S05]  /*47a0*/  BSYNC B1 ;  /* 0x0000000000017941 */ /* 0x000fea0003800000 */
.L_x_132:
[----:B------:R-:W-:Y:S01]  /*47b0*/  @!P3 IMAD R43, R43, R88, R19 ;  /* 0x000000582b2bb224 */ /* 0x000fe200078e0213 */
[----:B------:R-:W-:Y:S04]  /*47c0*/  BSSY B1, `(.L_x_134) ;  /* 0x0000006000017945 */ /* 0x000fe80003800000 */
[----:B------:R0:W-:Y:S01]  /*47d0*/  @!P3 STG.E.U8 desc[UR36][R8.64+0x21], R43 ;  /* 0x0000212b0800b986 */ /* 0x0001e2000c101124 */
[----:B------:R-:W-:Y:S05]  /*47e0*/  @P5 BRA `(.L_x_135) ;  /* 0x00000000000c5947 */ /* 0x000fea0003800000 */
[----:B------:R-:W5:Y:S02]  /*47f0*/  LDG.E.U8 R97, desc[UR36][R10.64+0x28] ;  /* 0x000028240a617981 */ /* 0x000f64000c1e1100 */
[----:B-----5:R-:W-:-:S05]  /*4800*/  PRMT R4, R97, 0x8880, RZ ;  /* 0x0000888061047816 */ /* 0x020fca00000000ff */
[----:B------:R-:W-:-:S07]  /*4810*/  IMAD R19, R4, R89, RZ ;  /* 0x0000005904137224 */ /* 0x000fce00078e02ff */
.L_x_135:
[----:B------:R-:W-:Y:S05]  /*4820*/  BSYNC B1 ;  /* 0x0000000000017941 */ /* 0x000fea0003800000 */
.L_x_134:
[----:B0-----:R-:W-:Y:S01]  /*4830*/  @!P5 IMAD R5, R44, R88, R19 ;  /* 0x000000582c05d224 */ /* 0x001fe200078e0213 */
[----:B------:R-:W-:Y:S04]  /*4840*/  BSSY B1, `(.L_x_136) ;  /* 0x0000006000017945 */ /* 0x000fe80003800000 */
[----:B------:R0:W-:Y:S01]  /*4850*/  @!P5 STG.E.U8 desc[UR36][R6.64+0x28], R5 ;  /* 0x000028050600d986 */ /* 0x0001e2000c101124 */
[----:B------:R-:W-:Y:S05]  /*4860*/  @P1 BRA `(.L_x_137) ;  /* 0x00000000000c1947 */ /* 0x000fea0003800000 */
[----:B------:R-:W5:Y:S02]  /*4870*/  LDG.E.U8 R97, desc[UR36][R10.64+0x29] ;  /* 0x000029240a617981 */ /* 0x000f64000c1e1100 */
[----:B-----5:R-:W-:-:S05]  /*4880*/  PRMT R4, R97, 0x8880, RZ ;  /* 0x0000888061047816 */ /* 0x020fca00000000ff */
[----:B------:R-:W-:-:S07]  /*4890*/  IMAD R19, R4, R89, RZ ;  /* 0x0000005904137224 */ /* 0x000fce00078e02ff */
.L_x_137:
[----:B------:R-:W-:Y:S05]  /*48a0*/  BSYNC B1 ;  /* 0x0000000000017941 */ /* 0x000fea0003800000 */
.L_x_136:
        /* <DEDUP_REMOVED lines=11> */
.L_x_139:
[----:B------:R-:W-:Y:S05]  /*4960*/  BSYNC B1 ;  /* 0x0000000000017941 */ /* 0x000fea0003800000 */
.L_x_138:
[----:B0-----:R-:W-:Y:S01]  /*4970*/  @!P4 IMAD R5, R46, R88, R19 ;  /* 0x000000582e05c224 */ /* 0x001fe200078e0213 */
[----:B------:R-:W-:Y:S04]  /*4980*/  BSSY B1, `(.L_x_140) ;  /* 0x0000006000017945 */ /* 0x000fe80003800000 */
[----:B------:R0:W-:Y:S01]  /*4990*/  @!P4 STG.E.U8 desc[UR36][R8.64+0x28], R5 ;  /* 0x000028050800c986 */ /* 0x0001e2000c101124 */
[----:B------:R-:W-:Y:S05]  /*49a0*/  @P3 BRA `(.L_x_141) ;  /* 0x00000000000c3947 */ /* 0x000fea0003800000 */
[----:B------:R-:W5:Y:S02]  /*49b0*/  LDG.E.U8 R97, desc[UR36][R12.64+0x29] ;  /* 0x000029240c617981 */ /* 0x000f64000c1e1100 */
[----:B-----5:R-:W-:-:S05]  /*49c0*/  PRMT R4, R97, 0x8880, RZ ;  /* 0x0000888061047816 */ /* 0x020fca00000000ff */
[----:B------:R-:W-:-:S07]  /*49d0*/  IMAD R19, R4, R89, RZ ;  /* 0x0000005904137224 */ /* 0x000fce00078e02ff */
.L_x_141:
[----:B------:R-:W-:Y:S05]  /*49e0*/  BSYNC B1 ;  /* 0x0000000000017941 */ /* 0x000fea0003800000 */
.L_x_140:
[----:B------:R-:W-:Y:S01]  /*49f0*/  @!P3 IMAD R47, R47, R88, R19 ;  /* 0x000000582f2fb224 */ /* 0x000fe200078e0213 */
[----:B------:R-:W-:Y:S04]  /*4a00*/  BSSY B1, `(.L_x_142) ;  /* 0x0000006000017945 */ /* 0x000fe80003800000 */
[----:B------:R0:W-:Y:S01]  /*4a10*/  @!P3 STG.E.U8 desc[UR36][R8.64+0x29], R47 ;  /* 0x0000292f0800b986 */ /* 0x0001e2000c101124 */
[----:B------:R-:W-:Y:S05]  /*4a20*/  @P5 BRA `(.L_x_143) ;  /* 0x00000000000c5947 */ /* 0x000fea0003800000 */
[----:B------:R-:W5:Y:S02]  /*4a30*/  LDG.E.U8 R97, desc[UR36][R10.64+0x30] ;  /* 0x000030240a617981 */ /* 0x000f64000c1e1100 */
[----:B-----5:R-:W-:-:S05]  /*4a40*/  PRMT R4, R97, 0x8880, RZ ;  /* 0x0000888061047816 */ /* 0x020fca00000000ff */
[----:B------:R-:W-:-:S07]  /*4a50*/  IMAD R19, R4, R89, RZ ;  /* 0x0000005904137224 */ /* 0x000fce00078e02ff */
.L_x_143:
[----:B------:R-:W-:Y:S05]  /*4a60*/  BSYNC B1 ;  /* 0x0000000000017941 */ /* 0x000fea0003800000 */
.L_x_142:
[----:B0-----:R-:W-:Y:S01]  /*4a70*/  @!P5 IMAD R5, R48, R88, R19 ;  /* 0x000000583005d224 */ /* 0x001fe200078e0213 */
[----:B------:R-:W-:Y:S04]  /*4a80*/  BSSY B1, `(.L_x_144) ;  /* 0x0000006000017945 */ /* 0x000fe80003800000 */
[----:B------:R0:W-:Y:S01]  /*4a90*/  @!P5 STG.E.U8 desc[UR36][R6.64+0x30], R5 ;  /* 0x000030050600d986 */ /* 0x0001e2000c101124 */
[----:B------:R-:W-:Y:S05]  /*4aa0*/  @P1 BRA `(.L_x_145) ;  /* 0x00000000000c1947 */ /* 0x000fea0003800000 */
[----:B------:R-:W5:Y:S02]  /*4ab0*/  LDG.E.U8 R97, desc[UR36][R10.64+0x31] ;  /* 0x000031240a617981 */ /* 0x000f64000c1e1100 */
[----:B-----5:R-:W-:-:S05]  /*4ac0*/  PRMT R4, R97, 0x8880, RZ ;  /* 0x0000888061047816 */ /* 0x020fca00000000ff */
[----:B------:R-:W-:-:S07]  /*4ad0*/  IMAD R19, R4, R89, RZ ;  /* 0x0000005904137224 */ /* 0x000fce00078e02ff */
.L_x_145:
[----:B------:R-:W-:Y:S05]  /*4ae0*/  BSYNC B1 ;  /* 0x0000000000017941 */ /* 0x000fea0003800000 */
.L_x_144:
[----:B------:R-:W-:Y:S01]  /*4af0*/  ISETP.LT.OR P4, PT, R3, 0x31, !P0 ;  /* 0x000000310300780c */ /* 0x000fe20004781670 */
[----:B------:R-:W-:Y:S01]  /*4b00*/  @!P1 IMAD R49, R49, R88, R19 ;  /* 0x0000005831319224 */ /* 0x000fe200078e0213 */
[----:B------:R-:W-:Y:S01]  /*4b10*/  BSSY B1, `(.L_x_146) ;  /* 0x000000a000017945 */ /* 0x000fe20003800000 */
[C---:B------:R-:W-:Y:S02]  /*4b20*/  ISETP.LT.OR P3, PT, R3.reuse, 0x32, !P0 ;  /* 0x000000320300780c */ /* 0x040fe40004761670 */
[C---:B------:R-:W-:Y:S01]  /*4b30*/  ISETP.LT.OR P5, PT, R3.reuse, 0x39, !P0 ;  /* 0x000000390300780c */ /* 0x040fe200047a1670 */
[----:B------:R0:W-:Y:S01]  /*4b40*/  @!P1 STG.E.U8 desc[UR36][R6.64+0x31], R49 ;  /* 0x0000313106009986 */ /* 0x0001e2000c101124 */
[C---:B------:R-:W-:Y:S02]  /*4b50*/  ISETP.LT.OR P1, PT, R3.reuse, 0x39, !P2 ;  /* 0x000000390300780c */ /* 0x040fe40005721670 */
[----:B------:R-:W-:-:S04]  /*4b60*/  ISETP.LT.OR P2, PT, R3, 0x3a, !P2 ;  /* 0x0000003a0300780c */ /* 0x000fc80005741670 */
[----:B------:R-:W-:Y:S09]  /*4b70*/  @P4 BRA `(.L_x_147) ;  /* 0x00000000000c4947 */ /* 0x000ff20003800000 */
[----:B------:R-:W5:Y:S02]  /*4b80*/  LDG.E.U8 R97, desc[UR36][R12.64+0x30] ;  /* 0x000030240c617981 */ /* 0x000f64000c1e1100 */
[----:B-----5:R-:W-:-:S05]  /*4b90*/  PRMT R4, R97, 0x8880, RZ ;  /* 0x0000888061047816 */ /* 0x020fca00000000ff */
[----:B------:R-:W-:-:S07]  /*4ba0*/  IMAD R19, R4, R89, RZ ;  /* 0x0000005904137224 */ /* 0x000fce00078e02ff */
.L_x_147:
[----:B------:R-:W-:Y:S05]  /*4bb0*/  BSYNC B1 ;  /* 0x0000000000017941 */ /* 0x000fea0003800000 */
.L_x_146:
[----:B0-----:R-:W-:Y:S01]  /*4bc0*/  @!P4 IMAD R5, R50, R88, R19 ;  /* 0x000000583205c224 */ /* 0x001fe200078e0213 */
[----:B------:R-:W-:Y:S04]  /*4bd0*/  BSSY B1, `(.L_x_148) ;  /* 0x0000006000017945 */ /* 0x000fe80003800000 */
[----:B------:R0:W-:Y:S01]  /*4be0*/  @!P4 STG.E.U8 desc[UR36][R8.64+0x30], R5 ;  /* 0x000030050800c986 */ /* 0x0001e2000c101124 */
[----:B------:R-:W-:Y:S05]  /*4bf0*/  @P3 BRA `(.L_x_149) ;  /* 0x00000000000c3947 */ /* 0x000fea0003800000 */
[----:B------:R-:W5:Y:S02]  /*4c00*/  LDG.E.U8 R97, desc[UR36][R12.64+0x31] ;  /* 0x000031240c617981 */ /* 0x000f64000c1e1100 */
[----:B-----5:R-:W-:-:S05]  /*4c10*/  PRMT R4, R97, 0x8880, RZ ;  /* 0x0000888061047816 */ /* 0x020fca00000000ff */
[----:B------:R-:W-:-:S07]  /*4c20*/  IMAD R19, R4, R89, RZ ;  /* 0x0000005904137224 */ /* 0x000fce00078e02ff */
.L_x_149:
[----:B------:R-:W-:Y:S05]  /*4c30*/  BSYNC B1 ;  /* 0x0000000000017941 */ /* 0x000fea0003800000 */
.L_x_148:
[----:B------:R-:W-:Y:S01]  /*4c40*/  @!P3 IMAD R51, R51, R88, R19 ;  /* 0x000000583333b224 */ /* 0x000fe200078e0213 */
[----:B------:R-:W-:Y:S04]  /*4c50*/  BSSY B1, `(.L_x_150) ;  /* 0x0000006000017945 */ /* 0x000fe80003800000 */
[----:B------:R0:W-:Y:S01]  /*4c60*/  @!P3 STG.E.U8 desc[UR36][R8.64+0x31], R51 ;  /* 0x000031330800b986 */ /* 0x0001e2000c101124 */
[----:B------:R-:W-:Y:S05]  /*4c70*/  @P1 BRA `(.L_x_151) ;  /* 0x00000000000c1947 */ /* 0x000fea0003800000 */
[----:B------:R-:W5:Y:S02]  /*4c80*/  LDG.E.U8 R97, desc[UR36][R10.64+0x38] ;  /* 0x000038240a617981 */ /* 0x000f64000c1e1100 */
[----:B-----5:R-:W-:-:S05]  /*4c90*/  PRMT R4, R97, 0x8880, RZ ;  /* 0x0000888061047816 */ /* 0x020fca00000000ff */
[----:B------:R-:W-:-:S07]  /*4ca0*/  IMAD R19, R4, R89, RZ ;  /* 0x0000005904137224 */ /* 0x000fce00078e02ff */
.L_x_151:
[----:B------:R-:W-:Y:S05]  /*4cb0*/  BSYNC B1 ;  /* 0x0000000000017941 */ /* 0x000fea0003800000 */
.L_x_150:
[----:B0-----:R-:W-:Y:S01]  /*4cc0*/  @!P1 IMAD R5, R52, R88, R19 ;  /* 0x0000005834059224 */ /* 0x001fe200078e0213 */
[----:B------:R-:W-:Y:S04]  /*4cd0*/  BSSY B1, `(.L_x_152) ;  /* 0x0000006000017945 */ /* 0x000fe80003800000 */
[----:B------:R0:W-:Y:S01]  /*4ce0*/  @!P1 STG.E.U8 desc[UR36][R6.64+0x38], R5 ;  /* 0x0000380506009986 */ /* 0x0001e2000c101124 */
[----:B------:R-:W-:Y:S05]  /*4cf0*/  @P2 BRA `(.L_x_153) ;  /* 0x00000000000c2947 */ /* 0x000fea0003800000 */
[----:B------:R-:W5:Y:S02]  /*4d00*/  LDG.E.U8 R97, desc[UR36][R10.64+0x39] ;  /* 0x000039240a617981 */ /* 0x000f64000c1e1100 */
[----:B-----5:R-:W-:-:S05]  /*4d10*/  PRMT R4, R97, 0x8880, RZ ;  /* 0x0000888061047816 */ /* 0x020fca00000000ff */
[----:B------:R-:W-:-:S07]  /*4d20*/  IMAD R19, R4, R89, RZ ;  /* 0x0000005904137224 */ /* 0x000fce00078e02ff */
.L_x_153:
[----:B------:R-:W-:Y:S05]  /*4d30*/  BSYNC B1 ;  /* 0x0000000000017941 */ /* 0x000fea0003800000 */
.L_x_152:
[----:B------:R-:W-:Y:S01]  /*4d40*/  @!P2 IMAD R53, R53, R88, R19 ;  /* 0x000000583535a224 */ /* 0x000fe200078e0213 */
[----:B------:R-:W-:Y:S04]  /*4d50*/  BSSY B1, `(.L_x_154) ;  /* 0x0000006000017945 */ /* 0x000fe80003800000 */
[----:B------:R0:W-:Y:S01]  /*4d60*/  @!P2 STG.E.U8 desc[UR36][R6.64+0x39], R53 ;  /* 0x000039350600a986 */ /* 0x0001e2000c101124 */
[----:B------:R-:W-:Y:S05]  /*4d70*/  @P5 BRA `(.L_x_155) ;  /* 0x00000000000c5947 */ /* 0x000fea0003800000 */
[----:B------:R-:W5:Y:S02]  /*4d80*/  LDG.E.U8 R97, desc[UR36][R12.64+0x38] ;  /* 0x000038240c617981 */ /* 0x000f64000c1e1100 */
[----:B-----5:R-:W-:-:S05]  /*4d90*/  PRMT R4, R97, 0x8880, RZ ;  /* 0x0000888061047816 */ /* 0x020fca00000000ff */
[----:B------:R-:W-:-:S07]  /*4da0*/  IMAD R19, R4, R89, RZ ;  /* 0x0000005904137224 */ /* 0x000fce00078e02ff */
.L_x_155:
[----:B------:R-:W-:Y:S05]  /*4db0*/  BSYNC B1 ;  /* 0x0000000000017941 */ /* 0x000fea0003800000 */
.L_x_154:
[----:B0-----:R-:W-:Y:S01]  /*4dc0*/  @!P5 IMAD R5, R54, R88, R19 ;  /* 0x000000583605d224 */ /* 0x001fe200078e0213 */
[----:B------:R-:W-:Y:S01]  /*4dd0*/  ISETP.LT.OR P0, PT, R3, 0x3a, !P0 ;  /* 0x0000003a0300780c */ /* 0x000fe20004701670 */
[----:B------:R-:W-:Y:S03]  /*4de0*/  BSSY B1, `(.L_x_156) ;  /* 0x0000006000017945 */ /* 0x000fe60003800000 */
[----:B------:R0:W-:Y:S09]  /*4df0*/  @!P5 STG.E.U8 desc[UR36][R8.64+0x38], R5 ;  /* 0x000038050800d986 */ /* 0x0001f2000c101124 */
[----:B------:R-:W-:Y:S05]  /*4e00*/  @P0 BRA `(.L_x_157) ;  /* 0x00000000000c0947 */ /* 0x000fea0003800000 */
[----:B------:R-:W5:Y:S02]  /*4e10*/  LDG.E.U8 R97, desc[UR36][R12.64+0x39] ;  /* 0x000039240c617981 */ /* 0x000f64000c1e1100 */
[----:B-----5:R-:W-:-:S05]  /*4e20*/  PRMT R4, R97, 0x8880, RZ ;  /* 0x0000888061047816 */ /* 0x020fca00000000ff */
[----:B------:R-:W-:-:S07]  /*4e30*/  IMAD R19, R4, R89, RZ ;  /* 0x0000005904137224 */ /* 0x000fce00078e02ff */
.L_x_157:
[----:B------:R-:W-:Y:S05]  /*4e40*/  BSYNC B1 ;  /* 0x0000000000017941 */ /* 0x000fea0003800000 */
.L_x_156:
[----:B------:R-:W-:Y:S01]  /*4e50*/  IMAD R19, R55, R88, R19 ;  /* 0x0000005837137224 */ /* 0x000fe200078e0213 */
[----:B------:R-:W-:Y:S06]  /*4e60*/  @P0 BRA `(.L_x_158) ;  /* 0x0000000c00180947 */ /* 0x000fec0003800000 */
[----:B------:R0:W-:Y:S01]  /*4e70*/  STG.E.U8 desc[UR36][R8.64+0x39], R19 ;  /* 0x0000391308007986 */ /* 0x0001e2000c101124 */
[----:B------:R-:W-:Y:S05]  /*4e80*/  BRA `(.L_x_158) ;  /* 0x0000000c00107947 */ /* 0x000fea0003800000 */
.L_x_29:
[C---:B------:R-:W-:Y:S02]  /*4e90*/  ISETP.GE.AND P2, PT, R108.reuse, 0x1, PT ;  /* 0x000000016c00780c */ /* 0x040fe40003f46270 */
[----:B------:R-:W-:Y:S02]  /*4ea0*/  ISETP.GE.AND P1, PT, R108, 0x9, PT ;  /* 0x000000096c00780c */ /* 0x000fe40003f26270 */
[C---:B------:R-:W-:Y:S02]  /*4eb0*/  ISETP.LT.OR P4, PT, R3.reuse, 0x1, !P2 ;  /* 0x000000010300780c */ /* 0x040fe40005781670 */
[C---:B------:R-:W-:Y:S02]  /*4ec0*/  ISETP.LT.OR P5, PT, R3.reuse, 0x2, !P2 ;  /* 0x000000020300780c */ /* 0x040fe400057a1670 */
[C---:B------:R-:W-:Y:S02]  /*4ed0*/  ISETP.LT.OR P0, PT, R3.reuse, 0x1, !P1 ;  /* 0x000000010300780c */ /* 0x040fe40004f01670 */
[----:B------:R-:W-:-:S07]  /*4ee0*/  ISETP.LT.OR P3, PT, R3, 0x2, !P1 ;  /* 0x000000020300780c */ /* 0x000fce0004f61670 */
[-C--:B------:R-:W-:Y:S02]  /*4ef0*/  @!P4 IMAD R11, R56, R88.reuse, RZ ;  /* 0x00000058380bc224 */ /* 0x080fe400078e02ff */
[-C--:B------:R-:W-:Y:S02]  /*4f00*/  @!P5 IMAD R57, R57, R88.reuse, RZ ;  /* 0x000000583939d224 */ /* 0x080fe400078e02ff */
[-C--:B------:R-:W-:Y:S01]  /*4f10*/  @!P0 IMAD R13, R58, R88.reuse, RZ ;  /* 0x000000583a0d8224 */ /* 0x080fe200078e02ff */
[----:B------:R0:W-:Y:S01]  /*4f20*/  @!P4 STG.E.U8 desc[UR36][R14.64], R11 ;  /* 0x0000000b0e00c986 */ /* 0x0001e2000c101124 */
[----:B------:R-:W-:Y:S01]  /*4f30*/  ISETP.LT.OR P4, PT, R3, 0x9, !P2 ;  /* 0x000000090300780c */ /* 0x000fe20005781670 */
[----:B------:R-:W-:Y:S02]  /*4f40*/  @!P3 IMAD R59, R59, R88, RZ ;  /* 0x000000583b3bb224 */ /* 0x000fe400078e02ff */
[----:B------:R-:W-:Y:S01]  /*4f50*/  @!P5 STG.E.U8 desc[UR36][R14.64+0x1], R57 ;  /* 0x000001390e00d986 */ /* 0x000fe2000c101124 */
[----:B------:R-:W-:-:S03]  /*4f60*/  ISETP.LT.OR P5, PT, R3, 0xa, !P2 ;  /* 0x0000000a0300780c */ /* 0x000fc600057a1670 */
[----:B------:R1:W-:Y:S01]  /*4f70*/  @!P0 STG.E.U8 desc[UR36][R4.64], R13 ;  /* 0x0000000d04008986 */ /* 0x0003e2000c101124 */
[----:B------:R-:W-:-:S03]  /*4f80*/  ISETP.LT.OR P0, PT, R3, 0x9, !P1 ;  /* 0x000000090300780c */ /* 0x000fc60004f01670 */
[----:B------:R-:W-:Y:S01]  /*4f90*/  @!P3 STG.E.U8 desc[UR36][R4.64+0x1], R59 ;  /* 0x0000013b0400b986 */ /* 0x000fe2000c101124 */
[----:B------:R-:W-:Y:S01]  /*4fa0*/  ISETP.LT.OR P3, PT, R3, 0xa, !P1 ;  /* 0x0000000a0300780c */ /* 0x000fe20004f61670 */
[----:B------:R-:W-:-:S04]  /*4fb0*/  @!P4 IMAD R19, R60, R88, RZ ;  /* 0x000000583c13c224 */ /* 0x000fc800078e02ff */
[-C--:B------:R-:W-:Y:S01]  /*4fc0*/  @!P5 IMAD R61, R61, R88.reuse, RZ ;  /* 0x000000583d3dd224 */ /* 0x080fe200078e02ff */
[----:B------:R2:W-:Y:S01]  /*4fd0*/  @!P4 STG.E.U8 desc[UR36][R14.64+0x8], R19 ;  /* 0x000008130e00c986 */ /* 0x0005e2000c101124 */
[C---:B------:R-:W-:Y:S02]  /*4fe0*/  ISETP.LT.OR P4, PT, R3.reuse, 0x11, !P2 ;  /* 0x000000110300780c */ /* 0x040fe40005781670 */
[-C--:B0-----:R-:W-:Y:S01]  /*4ff0*/  @!P0 IMAD R11, R62, R88.reuse, RZ ;  /* 0x000000583e0b8224 */ /* 0x081fe200078e02ff */
[----:B------:R-:W-:Y:S01]  /*5000*/  @!P5 STG.E.U8 desc[UR36][R14.64+0x9], R61 ;  /* 0x0000093d0e00d986 */ /* 0x000fe2000c101124 */
[----:B------:R-:W-:Y:S02]  /*5010*/  ISETP.LT.OR P5, PT, R3, 0x12, !P2 ;  /* 0x000000120300780c */ /* 0x000fe400057a1670 */
[----:B------:R-:W-:Y:S01]  /*5020*/  @!P3 IMAD R63, R63, R88, RZ ;  /* 0x000000583f3fb224 */ /* 0x000fe200078e02ff */
[----:B------:R0:W-:Y:S01]  /*5030*/  @!P0 STG.E.U8 desc[UR36][R4.64+0x8], R11 ;  /* 0x0000080b04008986 */ /* 0x0001e2000c101124 */
[----:B------:R-:W-:-:S03]  /*5040*/  ISETP.LT.OR P0, PT, R3, 0x11, !P1 ;  /* 0x000000110300780c */ /* 0x000fc60004f01670 */
[----:B------:R-:W-:Y:S01]  /*5050*/  @!P3 STG.E.U8 desc[UR36][R4.64+0x9], R63 ;  /* 0x0000093f0400b986 */ /* 0x000fe2000c101124 */
[----:B------:R-:W-:Y:S01]  /*5060*/  ISETP.LT.OR P3, PT, R3, 0x12, !P1 ;  /* 0x000000120300780c */ /* 0x000fe20004f61670 */
[----:B-1----:R-:W-:-:S04]  /*5070*/  @!P4 IMAD R13, R64, R88, RZ ;  /* 0x00000058400dc224 */ /* 0x002fc800078e02ff */
[-C--:B------:R-:W-:Y:S01]  /*5080*/  @!P5 IMAD R65, R65, R88.reuse, RZ ;  /* 0x000000584141d224 */ /* 0x080fe200078e02ff */
[----:B------:R1:W-:Y:S01]  /*5090*/  @!P4 STG.E.U8 desc[UR36][R14.64+0x10], R13 ;  /* 0x0000100d0e00c986 */ /* 0x0003e2000c101124 */
[C---:B------:R-:W-:Y:S02]  /*50a0*/  ISETP.LT.OR P4, PT, R3.reuse, 0x19, !P2 ;  /* 0x000000190300780c */ /* 0x040fe40005781670 */
[-C--:B--2---:R-:W-:Y:S01]  /*50b0*/  @!P0 IMAD R19, R66, R88.reuse, RZ ;  /* 0x0000005842138224 */ /* 0x084fe200078e02ff */
[----:B------:R-:W-:Y:S01]  /*50c0*/  @!P5 STG.E.U8 desc[UR36][R14.64+0x11], R65 ;  /* 0x000011410e00d986 */ /* 0x000fe2000c101124 */
[----:B------:R-:W-:Y:S02]  /*50d0*/  ISETP.LT.OR P5, PT, R3, 0x1a, !P2 ;  /* 0x0000001a0300780c */ /* 0x000fe400057a1670 */
[----:B------:R-:W-:Y:S01]  /*50e0*/  @!P3 IMAD R67, R67, R88, RZ ;  /* 0x000000584343b224 */ /* 0x000fe200078e02ff */
[----:B------:R2:W-:Y:S01]  /*50f0*/  @!P0 STG.E.U8 desc[UR36][R4.64+0x10], R19 ;  /* 0x0000101304008986 */ /* 0x0005e2000c101124 */
[----:B------:R-:W-:-:S03]  /*5100*/  ISETP.LT.OR P0, PT, R3, 0x19, !P1 ;  /* 0x000000190300780c */ /* 0x000fc60004f01670 */
[----:B------:R-:W-:Y:S01]  /*5110*/  @!P3 STG.E.U8 desc[UR36][R4.64+0x11], R67 ;  /* 0x000011430400b986 */ /* 0x000fe2000c101124 */
[----:B------:R-:W-:Y:S01]  /*5120*/  ISETP.LT.OR P3, PT, R3, 0x1a, !P1 ;  /* 0x0000001a0300780c */ /* 0x000fe20004f61670 */
[----:B0-----:R-:W-:-:S04]  /*5130*/  @!P4 IMAD R11, R68, R88, RZ ;  /* 0x00000058440bc224 */ /* 0x001fc800078e02ff */
[-C--:B------:R-:W-:Y:S01]  /*5140*/  @!P5 IMAD R69, R69, R88.reuse, RZ ;  /* 0x000000584545d224 */ /* 0x080fe200078e02ff */
[----:B------:R0:W-:Y:S01]  /*5150*/  @!P4 STG.E.U8 desc[UR36][R14.64+0x18], R11 ;  /* 0x0000180b0e00c986 */ /* 0x0001e2000c101124 */
[C---:B------:R-:W-:Y:S02]  /*5160*/  ISETP.LT.OR P4, PT, R3.reuse, 0x21, !P2 ;  /* 0x000000210300780c */ /* 0x040fe40005781670 */
[-C--:B-1----:R-:W-:Y:S01]  /*5170*/  @!P0 IMAD R13, R70, R88.reuse, RZ ;  /* 0x00000058460d8224 */ /* 0x082fe200078e02ff */
[----:B------:R-:W-:Y:S01]  /*5180*/  @!P5 STG.E.U8 desc[UR36][R14.64+0x19], R69 ;  /* 0x000019450e00d986 */ /* 0x000fe2000c101124 */
[----:B------:R-:W-:Y:S02]  /*5190*/  ISETP.LT.OR P5, PT, R3, 0x22, !P2 ;  /* 0x000000220300780c */ /* 0x000fe400057a1670 */
[----:B------:R-:W-:Y:S01]  /*51a0*/  @!P3 IMAD R71, R71, R88, RZ ;  /* 0x000000584747b224 */ /* 0x000fe200078e02ff */
[----:B------:R1:W-:Y:S01]  /*51b0*/  @!P0 STG.E.U8 desc[UR36][R4.64+0x18], R13 ;  /* 0x0000180d04008986 */ /* 0x0003e2000c101124 */
[----:B------:R-:W-:-:S03]  /*51c0*/  ISETP.LT.OR P0, PT, R3, 0x21, !P1 ;  /* 0x000000210300780c */ /* 0x000fc60004f01670 */
[----:B------:R-:W-:Y:S01]  /*51d0*/  @!P3 STG.E.U8 desc[UR36][R4.64+0x19], R71 ;  /* 0x000019470400b986 */ /* 0x000fe2000c101124 */
[----:B------:R-:W-:Y:S01]  /*51e0*/  ISETP.LT.OR P3, PT, R3, 0x22, !P1 ;  /* 0x000000220300780c */ /* 0x000fe20004f61670 */
[----:B--2---:R-:W-:-:S04]  /*51f0*/  @!P4 IMAD R19, R72, R88, RZ ;  /* 0x000000584813c224 */ /* 0x004fc800078e02ff */
        /* <DEDUP_REMOVED lines=32> */
[----:B------:R-:W-:-:S02]  /*5400*/  ISETP.GE.AND P0, PT, R108, 0x81, PT ;  /* 0x000000816c00780c */ /* 0x000fc40003f06270 */
[C---:B------:R-:W-:Y:S01]  /*5410*/  ISETP.LT.OR P5, PT, R3.reuse, 0x39, !P1 ;  /* 0x000000390300780c */ /* 0x040fe20004fa1670 */
[----:B------:R-:W-:Y:S01]  /*5420*/  @!P3 STG.E.U8 desc[UR36][R4.64+0x31], R83 ;  /* 0x000031530400b986 */ /* 0x000fe2000c101124 */
[C---:B------:R-:W-:Y:S01]  /*5430*/  ISETP.LT.OR P1, PT, R3.reuse, 0x3a, !P1 ;  /* 0x0000003a0300780c */ /* 0x040fe20004f21670 */
[----:B--2---:R-:W-:Y:S01]  /*5440*/  @!P4 IMAD R19, R84, R88, RZ ;  /* 0x000000585413c224 */ /* 0x004fe200078e02ff */
[----:B------:R-:W-:-:S03]  /*5450*/  ISETP.LT.OR P3, PT, R3, 0x1, !P0 ;  /* 0x000000010300780c */ /* 0x000fc60004761670 */
[----:B------:R-:W-:Y:S01]  /*5460*/  @!P2 IMAD R85, R85, R88, RZ ;  /* 0x000000585555a224 */ /* 0x000fe200078e02ff */
[----:B------:R-:W-:Y:S01]  /*5470*/  @!P4 STG.E.U8 desc[UR36][R14.64+0x38], R19 ;  /* 0x000038130e00c986 */ /* 0x000fe2000c101124 */
[----:B------:R-:W-:-:S03]  /*5480*/  ISETP.LT.OR P4, PT, R3, 0x2, !P0 ;  /* 0x000000020300780c */ /* 0x000fc60004781670 */
[----:B------:R-:W-:Y:S01]  /*5490*/  @!P2 STG.E.U8 desc[UR36][R14.64+0x39], R85 ;  /* 0x000039550e00a986 */ /* 0x000fe2000c101124 */
[-C--:B0-----:R-:W-:Y:S01]  /*54a0*/  @!P5 IMAD R11, R86, R88.reuse, RZ ;  /* 0x00000058560bd224 */ /* 0x081fe200078e02ff */
[----:B------:R-:W-:Y:S01]  /*54b0*/  ISETP.GE.AND P2, PT, R108, 0x89, PT ;  /* 0x000000896c00780c */ /* 0x000fe20003f46270 */
[-C--:B------:R-:W-:Y:S02]  /*54c0*/  @!P1 IMAD R87, R87, R88.reuse, RZ ;  /* 0x0000005857579224 */ /* 0x080fe400078e02ff */
[----:B-1----:R-:W-:Y:S01]  /*54d0*/  @!P3 IMAD R13, R24, R88, RZ ;  /* 0x00000058180db224 */ /* 0x002fe200078e02ff */
[----:B------:R0:W-:Y:S01]  /*54e0*/  @!P5 STG.E.U8 desc[UR36][R4.64+0x38], R11 ;  /* 0x0000380b0400d986 */ /* 0x0001e2000c101124 */
[----:B------:R-:W-:-:S03]  /*54f0*/  ISETP.LT.OR P5, PT, R3, 0x1, !P2 ;  /* 0x000000010300780c */ /* 0x000fc600057a1670 */
[----:B------:R-:W-:Y:S01]  /*5500*/  @!P4 IMAD R25, R25, R88, RZ ;  /* 0x000000581919c224 */ /* 0x000fe200078e02ff */
[----:B------:R1:W-:Y:S01]  /*5510*/  @!P1 STG.E.U8 desc[UR36][R4.64+0x39], R87 ;  /* 0x0000395704009986 */ /* 0x0003e2000c101124 */
[----:B------:R-:W-:-:S03]  /*5520*/  ISETP.LT.OR P1, PT, R3, 0x2, !P2 ;  /* 0x000000020300780c */ /* 0x000fc60005721670 */
[----:B------:R-:W-:Y:S01]  /*5530*/  @!P3 STG.E.U8 desc[UR36][R6.64], R13 ;  /* 0x0000000d0600b986 */ /* 0x000fe2000c101124 */
[----:B------:R-:W-:-:S03]  /*5540*/  ISETP.LT.OR P3, PT, R3, 0x9, !P0 ;  /* 0x000000090300780c */ /* 0x000fc60004761670 */
[----:B------:R-:W-:Y:S01]  /*5550*/  @!P4 STG.E.U8 desc[UR36][R6.64+0x1], R25 ;  /* 0x000001190600c986 */ /* 0x000fe2000c101124 */
[----:B------:R-:W-:Y:S01]  /*5560*/  ISETP.LT.OR P4, PT, R3, 0xa, !P0 ;  /* 0x0000000a0300780c */ /* 0x000fe20004781670 */
[----:B0-----:R-:W-:-:S04]  /*5570*/  @!P5 IMAD R11, R26, R88, RZ ;  /* 0x000000581a0bd224 */ /* 0x001fc800078e02ff */
[-C--:B------:R-:W-:Y:S01]  /*5580*/  @!P1 IMAD R27, R27, R88.reuse, RZ ;  /* 0x000000581b1b9224 */ /* 0x080fe200078e02ff */
[----:B------:R0:W-:Y:S01]  /*5590*/  @!P5 STG.E.U8 desc[UR36][R8.64], R11 ;  /* 0x0000000b0800d986 */ /* 0x0001e2000c101124 */
[C---:B------:R-:W-:Y:S02]  /*55a0*/  ISETP.LT.OR P5, PT, R3.reuse, 0x9, !P2 ;  /* 0x000000090300780c */ /* 0x040fe400057a1670 */
[-C--:B------:R-:W-:Y:S01]  /*55b0*/  @!P3 IMAD R15, R28, R88.reuse, RZ ;  /* 0x000000581c0fb224 */ /* 0x080fe200078e02ff */
[----:B------:R-:W-:Y:S01]  /*55c0*/  @!P1 STG.E.U8 desc[UR36][R8.64+0x1], R27 ;  /* 0x0000011b08009986 */ /* 0x000fe2000c101124 */
[----:B------:R-:W-:Y:S02]  /*55d0*/  ISETP.LT.OR P1, PT, R3, 0xa, !P2 ;  /* 0x0000000a0300780c */ /* 0x000fe40005721670 */
[----:B------:R-:W-:Y:S01]  /*55e0*/  @!P4 IMAD R29, R29, R88, RZ ;  /* 0x000000581d1dc224 */ /* 0x000fe200078e02ff */
[----:B------:R-:W-:Y:S01]  /*55f0*/  @!P3 STG.E.U8 desc[UR36][R6.64+0x8], R15 ;  /* 0x0000080f0600b986 */ /* 0x000fe2000c101124 */
[----:B------:R-:W-:-:S03]  /*5600*/  ISETP.LT.OR P3, PT, R3, 0x11, !P0 ;  /* 0x000000110300780c */ /* 0x000fc60004761670 */
[----:B------:R-:W-:Y:S01]  /*5610*/  @!P4 STG.E.U8 desc[UR36][R6.64+0x9], R29 ;  /* 0x0000091d0600c986 */ /* 0x000fe2000c101124 */
[----:B------:R-:W-:Y:S01]  /*5620*/  ISETP.LT.OR P4, PT, R3, 0x12, !P0 ;  /* 0x000000120300780c */ /* 0x000fe20004781670 */
[----:B-1----:R-:W-:-:S04]  /*5630*/  @!P5 IMAD R5, R30, R88, RZ ;  /* 0x000000581e05d224 */ /* 0x002fc800078e02ff */
[-C--:B------:R-:W-:Y:S01]  /*5640*/  @!P1 IMAD R31, R31, R88.reuse, RZ ;  /* 0x000000581f1f9224 */ /* 0x080fe200078e02ff */
[----:B------:R1:W-:Y:S01]  /*5650*/  @!P5 STG.E.U8 desc[UR36][R8.64+0x8], R5 ;  /* 0x000008050800d986 */ /* 0x0003e2000c101124 */
[C---:B------:R-:W-:Y:S02]  /*5660*/  ISETP.LT.OR P5, PT, R3.reuse, 0x11, !P2 ;  /* 0x000000110300780c */ /* 0x040fe400057a1670 */
[-C--:B0-----:R-:W-:Y:S01]  /*5670*/  @!P3 IMAD R11, R32, R88.reuse, RZ ;  /* 0x00000058200bb224 */ /* 0x081fe200078e02ff */
        /* <DEDUP_REMOVED lines=11> */
[-C--:B------:R-:W-:Y:S01]  /*5730*/  @!P3 IMAD R13, R36, R88.reuse, RZ ;  /* 0x00000058240db224 */ /* 0x080fe200078e02ff */
        /* <DEDUP_REMOVED lines=32> */
[----:B------:R-:W-:-:S04]  /*5940*/  @!P1 IMAD R11, R46, R88, RZ ;  /* 0x000000582e0b9224 */ /* 0x000fc800078e02ff */
[-C--:B------:R-:W-:Y:S01]  /*5950*/  @!P3 IMAD R47, R47, R88.reuse, RZ ;  /* 0x000000582f2fb224 */ /* 0x080fe200078e02ff */
[----:B------:R1:W-:Y:S01]  /*5960*/  @!P1 STG.E.U8 desc[UR36][R8.64+0x28], R11 ;  /* 0x0000280b08009986 */ /* 0x0003e2000c101124 */
[----:B------:R-:W-:Y:S02]  /*5970*/  ISETP.LT.OR P1, PT, R3, 0x31, !P2 ;  /* 0x000000310300780c */ /* 0x000fe40005721670 */
[----:B------:R-:W-:Y:S01]  /*5980*/  @!P4 IMAD R49, R49, R88, RZ ;  /* 0x000000583131c224 */ /* 0x000fe200078e02ff */
[----:B------:R2:W-:Y:S01]  /*5990*/  @!P3 STG.E.U8 desc[UR36][R8.64+0x29], R47 ;  /* 0x0000292f0800b986 */ /* 0x0005e2000c101124 */
[C---:B------:R-:W-:Y:S02]  /*59a0*/  ISETP.LT.OR P3, PT, R3.reuse, 0x39, !P0 ;  /* 0x000000390300780c */ /* 0x040fe40004761670 */
[C---:B------:R-:W-:Y:S01]  /*59b0*/  ISETP.LT.OR P0, PT, R3.reuse, 0x3a, !P0 ;  /* 0x0000003a0300780c */ /* 0x040fe20004701670 */
[----:B------:R2:W-:Y:S01]  /*59c0*/  @!P4 STG.E.U8 desc[UR36][R6.64+0x31], R49 ;  /* 0x000031310600c986 */ /* 0x0005e2000c101124 */
[----:B------:R-:W-:-:S03]  /*59d0*/  ISETP.LT.OR P4, PT, R3, 0x32, !P2 ;  /* 0x000000320300780c */ /* 0x000fc60005781670 */
[----:B------:R2:W-:Y:S01]  /*59e0*/  @!P5 STG.E.U8 desc[UR36][R6.64+0x30], R13 ;  /* 0x0000300d0600d986 */ /* 0x0005e2000c101124 */
[C---:B------:R-:W-:Y:S02]  /*59f0*/  ISETP.LT.OR P5, PT, R3.reuse, 0x39, !P2 ;  /* 0x000000390300780c */ /* 0x040fe400057a1670 */
[----:B------:R-:W-:Y:S01]  /*5a00*/  ISETP.LT.OR P2, PT, R3, 0x3a, !P2 ;  /* 0x0000003a0300780c */ /* 0x000fe20005741670 */
[-C--:B------:R-:W-:Y:S02]  /*5a10*/  @!P1 IMAD R3, R50, R88.reuse, RZ ;  /* 0x0000005832039224 */ /* 0x080fe400078e02ff */
[-C--:B0-----:R-:W-:Y:S02]  /*5a20*/  @!P3 IMAD R5, R52, R88.reuse, RZ ;  /* 0x000000583405b224 */ /* 0x081fe400078e02ff */
[-C--:B------:R-:W-:Y:S01]  /*5a30*/  @!P0 IMAD R53, R53, R88.reuse, RZ ;  /* 0x0000005835358224 */ /* 0x080fe200078e02ff */
[----:B------:R2:W-:Y:S01]  /*5a40*/  @!P1 STG.E.U8 desc[UR36][R8.64+0x30], R3 ;  /* 0x0000300308009986 */ /* 0x0005e2000c101124 */
[----:B------:R-:W-:-:S04]  /*5a50*/  @!P4 IMAD R51, R51, R88, RZ ;  /* 0x000000583333c224 */ /* 0x000fc800078e02ff */
[-C--:B-1----:R-:W-:Y:S01]  /*5a60*/  @!P5 IMAD R11, R54, R88.reuse, RZ ;  /* 0x00000058360bd224 */ /* 0x082fe200078e02ff */
[----:B------:R2:W-:Y:S01]  /*5a70*/  @!P4 STG.E.U8 desc[UR36][R8.64+0x31], R51 ;  /* 0x000031330800c986 */ /* 0x0005e2000c101124 */
[----:B------:R-:W-:-:S03]  /*5a80*/  @!P2 IMAD R55, R55, R88, RZ ;  /* 0x000000583737a224 */ /* 0x000fc600078e02ff */
[----:B------:R2:W-:Y:S04]  /*5a90*/  @!P3 STG.E.U8 desc[UR36][R6.64+0x38], R5 ;  /* 0x000038050600b986 */ /* 0x0005e8000c101124 */
[----:B------:R2:W-:Y:S04]  /*5aa0*/  @!P0 STG.E.U8 desc[UR36][R6.64+0x39], R53 ;  /* 0x0000393506008986 */ /* 0x0005e8000c101124 */
[----:B------:R2:W-:Y:S04]  /*5ab0*/  @!P5 STG.E.U8 desc[UR36][R8.64+0x38], R11 ;  /* 0x0000380b0800d986 */ /* 0x0005e8000c101124 */
[----:B------:R2:W-:Y:S02]  /*5ac0*/  @!P2 STG.E.U8 desc[UR36][R8.64+0x39], R55 ;  /* 0x000039370800a986 */ /* 0x0005e4000c101124 */
.L_x_158:
[----:B------:R-:W-:Y:S05]  /*5ad0*/  BSYNC B0 ;  /* 0x0000000000007941 */ /* 0x000fea0003800000 */
.L_x_28:
[----:B------:R-:W-:Y:S01]  /*5ae0*/  IADD3 R16, P0, R16, UR38, RZ ;  /* 0x0000002610107c10 */ /* 0x000fe2000ff1e0ff */
[----:B------:R-:W-:Y:S01]  /*5af0*/  ULDC.64 UR4, c[0x0][0x650] ;  /* 0x0001940000047ab9 */ /* 0x000fe20000000a00 */
[----:B--2---:R-:W-:Y:S01]  /*5b00*/  PRMT R3, RZ, 0x7610, R3 ;  /* 0x00007610ff037816 */ /* 0x004fe20000000003 */
[----:B------:R-:W-:Y:S01]  /*5b10*/  IMAD.MOV.U32 R98, RZ, RZ, -0x1 ;  /* 0xffffffffff627424 */ /* 0x000fe200078e00ff */
[----:B------:R-:W-:Y:S01]  /*5b20*/  IADD3.X R17, R17, UR41, RZ, P0, !PT ;  /* 0x0000002911117c10 */ /* 0x000fe200087fe4ff */
[----:B0-----:R-:W-:Y:S01]  /*5b30*/  IMAD.MOV.U32 R19, RZ, RZ, -0x1 ;  /* 0xffffffffff137424 */ /* 0x001fe200078e00ff */
[----:B------:R-:W-:-:S04]  /*5b40*/  ISETP.GE.U32.AND P0, PT, R16, UR4, PT ;  /* 0x0000000410007c0c */ /* 0x000fc8000bf06070 */
[----:B------:R-:W-:-:S13]  /*5b50*/  ISETP.GE.U32.AND.EX P0, PT, R17, UR5, PT, P0 ;  /* 0x0000000511007c0c */ /* 0x000fda000bf06100 */
[----:B------:R-:W-:Y:S05]  /*5b60*/  @P0 BRA `(.L_x_159) ;  /* 0x00000004004c0947 */ /* 0x000fea0003800000 */
[----:B------:R-:W0:Y:S01]  /*5b70*/  LDC.64 R10, c[0x0][0x628] ;  /* 0x00018a00ff0a7b82 */ /* 0x000e220000000a00 */
[----:B------:R-:W2:Y:S01]  /*5b80*/  S2R R12, SR_CTAID.X ;  /* 0x00000000000c7919 */ /* 0x000ea20000002500 */
[----:B----4-:R-:W-:Y:S02]  /*5b90*/  IMAD.MOV.U32 R8, RZ, RZ, R16 ;  /* 0x000000ffff087224 */ /* 0x010fe400078e0010 */
[----:B------:R-:W-:Y:S01]  /*5ba0*/  IMAD.MOV.U32 R9, RZ, RZ, R17 ;  /* 0x000000ffff097224 */ /* 0x000fe200078e0011 */
[----:B------:R-:W4:Y:S03]  /*5bb0*/  S2R R20, SR_CTAID.Y ;  /* 0x0000000000147919 */ /* 0x000f260000002600 */
[----:B------:R-:W1:Y:S08]  /*5bc0*/  LDC R0, c[0x0][0x630] ;  /* 0x00018c00ff007b82 */ /* 0x000e700000000800 */
[----:B------:R-:W1:Y:S01]  /*5bd0*/  LDC.64 R14, c[0x0][0x620] ;  /* 0x00018800ff0e7b82 */ /* 0x000e620000000a00 */
[----:B0-----:R-:W-:-:S04]  /*5be0*/  ISETP.NE.U32.AND P0, PT, R10, RZ, PT ;  /* 0x000000ff0a00720c */ /* 0x001fc80003f05070 */
[----:B------:R-:W-:-:S13]  /*5bf0*/  ISETP.NE.AND.EX P0, PT, R11, RZ, PT, P0 ;  /* 0x000000ff0b00720c */ /* 0x000fda0003f05300 */
[----:B-12-4-:R-:W-:Y:S05]  /*5c00*/  @!P0 BRA `(.L_x_160) ;  /* 0x0000000000288947 */ /* 0x016fea0003800000 */
[----:B------:R-:W0:Y:S02]  /*5c10*/  LDC R3, c[0x0][0x634] ;  /* 0x00018d00ff037b82 */ /* 0x000e240000000800 */
[----:B0-----:R-:W-:-:S05]  /*5c20*/  IADD3 R3, P0, R16, R3, RZ ;  /* 0x0000000310037210 */ /* 0x001fca0007f1e0ff */
[----:B------:R-:W-:-:S04]  /*5c30*/  IMAD.X R13, RZ, RZ, R17, P0 ;  /* 0x000000ffff0d7224 */ /* 0x000fc800000e0611 */
[----:B------:R-:W-:-:S04]  /*5c40*/  IMAD.WIDE.U32 R4, R13, R10, RZ ;  /* 0x0000000a0d047225 */ /* 0x000fc800078e00ff */
[----:B---3--:R-:W-:-:S04]  /*5c50*/  IMAD.WIDE.U32 R6, P0, R3, R11, R4 ;  /* 0x0000000b03067225 */ /* 0x008fc80007800004 */
[----:B------:R-:W-:-:S04]  /*5c60*/  IMAD.WIDE.U32 R4, R3, R10, RZ ;  /* 0x0000000a03047225 */ /* 0x000fc800078e00ff */
[----:B------:R-:W-:Y:S01]  /*5c70*/  IMAD.X R9, RZ, RZ, RZ, P0 ;  /* 0x000000ffff097224 */ /* 0x000fe200000e06ff */
[----:B------:R-:W-:Y:S01]  /*5c80*/  IADD3 RZ, P0, R5, R6, RZ ;  /* 0x0000000605ff7210 */ /* 0x000fe20007f1e0ff */
[----:B------:R-:W-:-:S04]  /*5c90*/  IMAD.MOV.U32 R8, RZ, RZ, R7 ;  /* 0x000000ffff087224 */ /* 0x000fc800078e0007 */
[----:B------:R-:W-:-:S08]  /*5ca0*/  IMAD.WIDE.U32.X R8, R13, R11, R8, P0 ;  /* 0x0000000b0d087225 */ /* 0x000fd000000e0408 */
.L_x_160:
[-CC-:B------:R-:W-:Y:S01]  /*5cb0*/  SHF.R.U64 R19, R8, R0.reuse, R9.reuse ;  /* 0x0000000008137219 */ /* 0x180fe20000001209 */
[----:B------:R-:W0:Y:S01]  /*5cc0*/  LDC.64 R26, c[0x0][0x640] ;  /* 0x00019000ff1a7b82 */ /* 0x000e220000000a00 */
[----:B------:R-:W-:Y:S01]  /*5cd0*/  SHF.R.U32.HI R0, RZ, R0, R9 ;  /* 0x00000000ff007219 */ /* 0x000fe20000011609 */
[----:B------:R-:W-:Y:S01]  /*5ce0*/  ULDC UR4, c[0x0][0x150] ;  /* 0x0000540000047ab9 */ /* 0x000fe20000000800 */
[----:B------:R-:W-:Y:S02]  /*5cf0*/  IADD3 R3, P0, RZ, -R19, RZ ;  /* 0x80000013ff037210 */ /* 0x000fe40007f1e0ff */
[----:B---3--:R-:W-:-:S03]  /*5d00*/  I2FP.F32.U32 R7, R12 ;  /* 0x0000000c00077245 */ /* 0x008fc60000201000 */
[----:B------:R-:W1:Y:S01]  /*5d10*/  LDC R6, c[0x0][0x618] ;  /* 0x00018600ff067b82 */ /* 0x000e620000000800 */
[----:B------:R-:W-:Y:S02]  /*5d20*/  IMAD.X R5, RZ, RZ, ~R0, P0 ;  /* 0x000000ffff057224 */ /* 0x000fe400000e0e00 */
[----:B------:R-:W-:Y:S01]  /*5d30*/  FMUL R7, R7, UR4 ;  /* 0x0000000407077c20 */ /* 0x000fe20008400000 */
[----:B------:R-:W-:Y:S01]  /*5d40*/  ULDC UR4, c[0x0][0x154] ;  /* 0x0000550000047ab9 */ /* 0x000fe20000000800 */
[-C--:B------:R-:W-:Y:S02]  /*5d50*/  IMAD R0, R5, R14.reuse, RZ ;  /* 0x0000000e05007224 */ /* 0x080fe400078e02ff */
[C---:B------:R-:W-:Y:S01]  /*5d60*/  IMAD.WIDE.U32 R4, R3.reuse, R14, R16 ;  /* 0x0000000e03047225 */ /* 0x040fe200078e0010 */
[----:B------:R-:W2:Y:S01]  /*5d70*/  LDC R11, c[0x0][0x608] ;  /* 0x00018200ff0b7b82 */ /* 0x000ea20000000800 */
[----:B------:R-:W3:Y:S02]  /*5d80*/  F2I.U32.TRUNC.NTZ R7, R7 ;  /* 0x0000000700077305 */ /* 0x000ee4000020f000 */
[----:B------:R-:W-:-:S04]  /*5d90*/  IMAD R3, R3, R15, R0 ;  /* 0x0000000f03037224 */ /* 0x000fc800078e0200 */
[----:B------:R-:W-:Y:S01]  /*5da0*/  IMAD.IADD R3, R5, 0x1, R3 ;  /* 0x0000000105037824 */ /* 0x000fe200078e0203 */
[----:B------:R-:W4:Y:S01]  /*5db0*/  LDC R8, c[0x0][0x658] ;  /* 0x00019600ff087b82 */ /* 0x000f220000000800 */
[----:B------:R-:W-:Y:S02]  /*5dc0*/  I2FP.F32.U32 R5, R20 ;  /* 0x0000001400057245 */ /* 0x000fe40000201000 */
[----:B0-----:R-:W-:-:S04]  /*5dd0*/  ISETP.NE.U32.AND P0, PT, R26, RZ, PT ;  /* 0x000000ff1a00720c */ /* 0x001fc80003f05070 */
[----:B------:R-:W-:Y:S01]  /*5de0*/  ISETP.NE.AND.EX P0, PT, R27, RZ, PT, P0 ;  /* 0x000000ff1b00720c */ /* 0x000fe20003f05300 */
[----:B------:R-:W0:Y:S01]  /*5df0*/  LDC R9, c[0x0][0x144] ;  /* 0x00005100ff097b82 */ /* 0x000e220000000800 */
[-C--:B-1----:R-:W-:Y:S01]  /*5e00*/  SHF.R.U32.HI R0, RZ, R6.reuse, R3 ;  /* 0x00000006ff007219 */ /* 0x082fe20000011603 */
[----:B---3--:R-:W-:Y:S01]  /*5e10*/  IMAD.MOV R7, RZ, RZ, -R7 ;  /* 0x000000ffff077224 */ /* 0x008fe200078e0a07 */
[----:B------:R-:W-:Y:S01]  /*5e20*/  SHF.R.U64 R13, R4, R6, R3 ;  /* 0x00000006040d7219 */ /* 0x000fe20000001203 */
[----:B------:R-:W-:-:S04]  /*5e30*/  FMUL R6, R5, UR4 ;  /* 0x0000000405067c20 */ /* 0x000fc80008400000 */
[----:B------:R-:W1:Y:S01]  /*5e40*/  LDC R21, c[0x0][0x148] ;  /* 0x00005200ff157b82 */ /* 0x000e620000000800 */
[-CC-:B--2---:R-:W-:Y:S02]  /*5e50*/  SHF.R.U64 R10, R13, R11.reuse, R0.reuse ;  /* 0x0000000b0d0a7219 */ /* 0x184fe40000001200 */
[----:B------:R-:W-:Y:S02]  /*5e60*/  SHF.R.U32.HI R3, RZ, R11, R0 ;  /* 0x0000000bff037219 */ /* 0x000fe40000011600 */
[----:B------:R2:W3:Y:S03]  /*5e70*/  F2I.U32.TRUNC.NTZ R0, R6 ;  /* 0x0000000600007305 */ /* 0x0004e6000020f000 */
[----:B------:R-:W1:Y:S01]  /*5e80*/  LDC R14, c[0x0][0x648] ;  /* 0x00019200ff0e7b82 */ /* 0x000e620000000800 */
[-CC-:B----4-:R-:W-:Y:S02]  /*5e90*/  SHF.R.U64 R15, R10, R8.reuse, R3.reuse ;  /* 0x000000080a0f7219 */ /* 0x190fe40000001203 */
[----:B------:R-:W-:-:S03]  /*5ea0*/  SHF.R.U32.HI R5, RZ, R8, R3 ;  /* 0x00000008ff057219 */ /* 0x000fc60000011603 */
[----:B------:R-:W-:Y:S02]  /*5eb0*/  IMAD.MOV.U32 R4, RZ, RZ, R15 ;  /* 0x000000ffff047224 */ /* 0x000fe400078e000f */
[----:B------:R-:W4:Y:S01]  /*5ec0*/  LDC R24, c[0x0][0x638] ;  /* 0x00018e00ff187b82 */ /* 0x000f220000000800 */
[----:B0-----:R-:W-:-:S07]  /*5ed0*/  IMAD R25, R9, R7, R12 ;  /* 0x0000000709197224 */ /* 0x001fce00078e020c */
[----:B------:R-:W0:Y:S08]  /*5ee0*/  LDC R28, c[0x0][0x610] ;  /* 0x00018400ff1c7b82 */ /* 0x000e300000000800 */
[----:B------:R-:W0:Y:S01]  /*5ef0*/  LDC R29, c[0x0][0x600] ;  /* 0x00018000ff1d7b82 */ /* 0x000e220000000800 */
[----:B--23--:R-:W-:Y:S05]  /*5f00*/  @!P0 BRA `(.L_x_161) ;  /* 0x0000000000288947 */ /* 0x00cfea0003800000 */
[----:B------:R-:W2:Y:S02]  /*5f10*/  LDC R4, c[0x0][0x64c] ;  /* 0x00019300ff047b82 */ /* 0x000ea40000000800 */
[----:B--2---:R-:W-:-:S05]  /*5f20*/  IADD3 R3, P0, R15, R4, RZ ;  /* 0x000000040f037210 */ /* 0x004fca0007f1e0ff */
        /* <DEDUP_REMOVED lines=8> */
.L_x_161:
[----:B------:R-:W-:Y:S02]  /*5fb0*/  ISETP.NE.AND P0, PT, R2, 0x1, PT ;  /* 0x000000010200780c */ /* 0x000fe40003f05270 */
[----:B-1----:R-:W-:Y:S01]  /*5fc0*/  SHF.R.U64 R3, R4, R14, R5 ;  /* 0x0000000e04037219 */ /* 0x002fe20000001205 */
[----:B------:R-:W-:Y:S01]  /*5fd0*/  IMAD.MOV R5, RZ, RZ, -R0 ;  /* 0x000000ffff057224 */ /* 0x000fe200078e0a00 */
[----:B------:R-:W-:Y:S02]  /*5fe0*/  LOP3.LUT R0, R10, R95, RZ, 0xc0, !PT ;  /* 0x0000005f0a007212 */ /* 0x000fe400078ec0ff */
[----:B------:R-:W-:Y:S01]  /*5ff0*/  LOP3.LUT R6, R13, R94, RZ, 0xc0, !PT ;  /* 0x0000005e0d067212 */ /* 0x000fe200078ec0ff */
[----:B------:R-:W-:Y:S02]  /*6000*/  IMAD.MOV R4, RZ, RZ, -R3 ;  /* 0x000000ffff047224 */ /* 0x000fe400078e0a03 */
[----:B------:R-:W-:Y:S02]  /*6010*/  IMAD R0, R91, R3, R0 ;  /* 0x000000035b007224 */ /* 0x000fe400078e0200 */
[----:B----4-:R-:W-:-:S02]  /*6020*/  IMAD R3, R4, R24, R15 ;  /* 0x0000001804037224 */ /* 0x010fc400078e020f */
[----:B------:R-:W-:Y:S02]  /*6030*/  @P0 IMAD R25, R21, R5, R20 ;  /* 0x0000000515190224 */ /* 0x000fe400078e0214 */
[----:B0-----:R-:W-:Y:S02]  /*6040*/  IMAD R5, R3, R29, R6 ;  /* 0x0000001d03057224 */ /* 0x001fe400078e0206 */
[----:B------:R-:W-:Y:S02]  /*6050*/  IMAD R0, R0, R28, R25 ;  /* 0x0000001c00007224 */ /* 0x000fe400078e0219 */
[----:B------:R-:W-:-:S03]  /*6060*/  IMAD.MOV.U32 R4, RZ, RZ, 0x1 ;  /* 0x00000001ff047424 */ /* 0x000fc600078e00ff */
[----:B------:R-:W-:Y:S02]  /*6070*/  SEL R98, R5, R0, !P0 ;  /* 0x0000000005627207 */ /* 0x000fe40004000000 */
[----:B------:R-:W-:Y:S02]  /*6080*/  PRMT R3, R4, 0x7610, R3 ;  /* 0x0000761004037816 */ /* 0x000fe40000000003 */
[----:B------:R-:W-:-:S07]  /*6090*/  SEL R0, R0, R5, !P0 ;  /* 0x0000000500007207 */ /* 0x000fce0004000000 */
.L_x_159:
[----:B------:R-:W-:Y:S01]  /*60a0*/  UIADD3 UR42, UR43, UR42, URZ ;  /* 0x0000002a2b2a7290 */ /* 0x000fe2000fffe03f */
[----:B------:R-:W-:Y:S01]  /*60b0*/  LOP3.LUT P0, RZ, R3, 0xff, RZ, 0xc0, !PT ;  /* 0x000000ff03ff7812 */ /* 0x000fe2000780c0ff */
[----:B------:R-:W-:Y:S02]  /*60c0*/  IMAD.MOV.U32 R99, RZ, RZ, R0 ;  /* 0x000000ffff637224 */ /* 0x000fe400078e0000 */
[----:B------:R-:W-:Y:S02]  /*60d0*/  USHF.R.U32.HI UR4, URZ, 0x1, UR42 ;  /* 0x000000013f047899 */ /* 0x000fe4000801162a */
[----:B------:R-:W-:Y:S02]  /*60e0*/  UISETP.GT.U32.AND UP1, UPT, UR42, 0x1, UPT ;  /* 0x000000012a00788c */ /* 0x000fe4000bf24070 */
[----:B------:R-:W-:Y:S02]  /*60f0*/  ULOP3.LUT UR4, UR4, 0x1, URZ, 0xc0, !UPT ;  /* 0x0000000104047892 */ /* 0x000fe4000f8ec03f */
[----:B------:R-:W-:-:S02]  /*6100*/  UISETP.LT.U32.AND UP1, UPT, UR43, 0x2, UP1 ;  /* 0x000000022b00788c */ /* 0x000fc40008f21070 */
[----:B------:R-:W-:Y:S02]  /*6110*/  UISETP.NE.U32.AND UP0, UPT, UR4, 0x1, UPT ;  /* 0x000000010400788c */ /* 0x000fe4000bf05070 */
[----:B------:R-:W-:Y:S02]  /*6120*/  USEL UR5, URZ, 0x1, !UP1 ;  /* 0x000000013f057887 */ /* 0x000fe4000c800000 */
[----:B------:R-:W-:Y:S02]  /*6130*/  UISETP.GT.U32.AND UP0, UPT, UR43, 0x1, !UP0 ;  /* 0x000000012b00788c */ /* 0x000fe4000c704070 */
[----:B------:R-:W-:Y:S02]  /*6140*/  ULOP3.LUT UR42, UR42, 0x1, URZ, 0xc0, !UPT ;  /* 0x000000012a2a7892 */ /* 0x000fe4000f8ec03f */
[----:B------:R-:W-:-:S04]  /*6150*/  USEL UR4, URZ, 0x1, !UP0 ;  /* 0x000000013f047887 */ /* 0x000fc8000c000000 */
[----:B------:R-:W-:Y:S01]  /*6160*/  ULOP3.LUT UR40, UR4, UR40, UR5, 0x96, !UPT ;  /* 0x0000002804287292 */ /* 0x000fe2000f8e9605 */
[----:B------:R-:W-:Y:S11]  /*6170*/  @P0 BRA `(.L_x_162) ;  /* 0xffffffac00f40947 */ /* 0x000ff6000383ffff */
[----:B------:R-:W-:Y:S05]  /*6180*/  EXIT ;  /* 0x000000000000794d */ /* 0x000fea0003800000 */
.L_x_3:
        /* <DEDUP_REMOVED lines=26> */
.L_x_164:
[--C-:B------:R-:W-:Y:S01]  /*6330*/  SHF.R.U64 R14, R12, R20, R13.reuse ;  /* 0x000000140c0e7219 */ /* 0x100fe2000000120d */
[----:B------:R-:W0:Y:S01]  /*6340*/  LDC R24, c[0x0][0x618] ;  /* 0x00018600ff187b82 */ /* 0x000e220000000800 */
[----:B------:R-:W-:Y:S01]  /*6350*/  I2FP.F32.U32 R8, R6 ;  /* 0x0000000600087245 */ /* 0x000fe20000201000 */
[----:B------:R-:W-:Y:S01]  /*6360*/  ULDC UR4, c[0x0][0x150] ;  /* 0x0000540000047ab9 */ /* 0x000fe20000000800 */
[----:B------:R-:W-:Y:S02]  /*6370*/  SHF.R.U32.HI R7, RZ, R20, R13 ;  /* 0x00000014ff077219 */ /* 0x000fe4000001160d */
[----:B------:R-:W-:Y:S01]  /*6380*/  IADD3 R11, P0, RZ, -R14, RZ ;  /* 0x8000000eff0b7210 */ /* 0x000fe20007f1e0ff */
[----:B------:R-:W-:Y:S01]  /*6390*/  FMUL R13, R8, UR4 ;  /* 0x00000004080d7c20 */ /* 0x000fe20008400000 */
[----:B------:R-:W-:Y:S01]  /*63a0*/  ULDC UR4, c[0x0][0x154] ;  /* 0x0000550000047ab9 */ /* 0x000fe20000000800 */
[----:B------:R-:W1:Y:S02]  /*63b0*/  LDC.64 R26, c[0x0][0x640] ;  /* 0x00019000ff1a7b82 */ /* 0x000e640000000a00 */
[----:B------:R-:W-:-:S02]  /*63c0*/  IMAD.X R7, RZ, RZ, ~R7, P0 ;  /* 0x000000ffff077224 */ /* 0x000fc400000e0e07 */
[----:B------:R-:W2:Y:S01]  /*63d0*/  F2I.U32.TRUNC.NTZ R13, R13 ;  /* 0x0000000d000d7305 */ /* 0x000ea2000020f000 */
[----:B------:R-:W-:-:S03]  /*63e0*/  IMAD.WIDE.U32 R8, R11, R22, R16 ;  /* 0x000000160b087225 */ /* 0x000fc600078e0010 */
[----:B------:R-:W3:Y:S01]  /*63f0*/  LDC R15, c[0x0][0x144] ;  /* 0x00005100ff0f7b82 */ /* 0x000ee20000000800 */
[----:B------:R-:W-:-:S04]  /*6400*/  IMAD R10, R7, R22, RZ ;  /* 0x00000016070a7224 */ /* 0x000fc800078e02ff */
[----:B------:R-:W-:Y:S02]  /*6410*/  IMAD R7, R11, R23, R10 ;  /* 0x000000170b077224 */ /* 0x000fe400078e020a */
[----:B------:R-:W-:Y:S01]  /*6420*/  IMAD.MOV.U32 R10, RZ, RZ, -0x1 ;  /* 0xffffffffff0a7424 */ /* 0x000fe200078e00ff */
[----:B------:R-:W4:Y:S01]  /*6430*/  LDC R20, c[0x0][0x608] ;  /* 0x00018200ff147b82 */ /* 0x000f220000000800 */
[----:B------:R-:W-:Y:S01]  /*6440*/  IMAD.IADD R7, R9, 0x1, R7 ;  /* 0x0000000109077824 */ /* 0x000fe200078e0207 */
[----:B------:R-:W-:-:S04]  /*6450*/  I2FP.F32.U32 R9, R3 ;  /* 0x0000000300097245 */ /* 0x000fc80000201000 */
[-C--:B0-----:R-:W-:Y:S01]  /*6460*/  SHF.R.U64 R12, R8, R24.reuse, R7 ;  /* 0x00000018080c7219 */ /* 0x081fe20000001207 */
[----:B--2---:R-:W-:Y:S01]  /*6470*/  IMAD.MOV R8, RZ, RZ, -R13 ;  /* 0x000000ffff087224 */ /* 0x004fe200078e0a0d */
[----:B------:R-:W0:Y:S01]  /*6480*/  LDC R11, c[0x0][0x658] ;  /* 0x00019600ff0b7b82 */ /* 0x000e220000000800 */
[----:B-1----:R-:W-:Y:S01]  /*6490*/  ISETP.NE.U32.AND P0, PT, R26, RZ, PT ;  /* 0x000000ff1a00720c */ /* 0x002fe20003f05070 */
[----:B------:R-:W-:Y:S01]  /*64a0*/  FMUL R9, R9, UR4 ;  /* 0x0000000409097c20 */ /* 0x000fe20008400000 */
[----:B------:R-:W-:Y:S02]  /*64b0*/  SHF.R.U32.HI R7, RZ, R24, R7 ;  /* 0x00000018ff077219 */ /* 0x000fe40000011607 */
[----:B------:R-:W-:-:S03]  /*64c0*/  ISETP.NE.AND.EX P0, PT, R27, RZ, PT, P0 ;  /* 0x000000ff1b00720c */ /* 0x000fc60003f05300 */
[----:B------:R-:W1:Y:S01]  /*64d0*/  LDC R22, c[0x0][0x148] ;  /* 0x00005200ff167b82 */ /* 0x000e620000000800 */
[----:B---3--:R-:W-:Y:S02]  /*64e0*/  IMAD R23, R15, R8, R6 ;  /* 0x000000080f177224 */ /* 0x008fe400078e0206 */
[----:B------:R-:W-:-:S05]  /*64f0*/  IMAD.MOV.U32 R8, RZ, RZ, 0x1 ;  /* 0x00000001ff087424 */ /* 0x000fca00078e00ff */
[----:B------:R-:W2:Y:S01]  /*6500*/  LDC R21, c[0x0][0x600] ;  /* 0x00018000ff157b82 */ /* 0x000ea20000000800 */
[-CC-:B----4-:R-:W-:Y:S02]  /*6510*/  SHF.R.U64 R15, R12, R20.reuse, R7.reuse ;  /* 0x000000140c0f7219 */ /* 0x190fe40000001207 */
[----:B------:R-:W-:Y:S02]  /*6520*/  SHF.R.U32.HI R6, RZ, R20, R7 ;  /* 0x00000014ff067219 */ /* 0x000fe40000011607 */
[----:B------:R3:W4:Y:S03]  /*6530*/  F2I.U32.TRUNC.NTZ R20, R9 ;  /* 0x0000000900147305 */ /* 0x000726000020f000 */
[----:B------:R-:W1:Y:S01]  /*6540*/  LDC R25, c[0x0][0x648] ;  /* 0x00019200ff197b82 */ /* 0x000e620000000800 */
[-C--:B0-----:R-:W-:Y:S02]  /*6550*/  SHF.R.U64 R19, R15, R11.reuse, R6 ;  /* 0x0000000b0f137219 */ /* 0x081fe40000001206 */
[----:B------:R-:W-:-:S02]  /*6560*/  SHF.L.U32 R10, R10, R11, RZ ;  /* 0x0000000b0a0a7219 */ /* 0x000fc400000006ff */
[-C--:B------:R-:W-:Y:S01]  /*6570*/  SHF.R.U32.HI R7, RZ, R11.reuse, R6 ;  /* 0x0000000bff077219 */ /* 0x080fe20000011606 */
[----:B------:R-:W-:Y:S01]  /*6580*/  IMAD.MOV.U32 R6, RZ, RZ, R19 ;  /* 0x000000ffff067224 */ /* 0x000fe200078e0013 */
[----:B------:R-:W-:Y:S01]  /*6590*/  SHF.L.U32 R24, R8, R11, RZ ;  /* 0x0000000b08187219 */ /* 0x000fe200000006ff */
[----:B------:R-:W0:Y:S01]  /*65a0*/  LDC R28, c[0x0][0x638] ;  /* 0x00018e00ff1c7b82 */ /* 0x000e220000000800 */
[----:B------:R-:W-:-:S07]  /*65b0*/  LOP3.LUT R30, RZ, R10, RZ, 0x33, !PT ;  /* 0x0000000aff1e7212 */ /* 0x000fce00078e33ff */
[----:B------:R-:W0:Y:S01]  /*65c0*/  LDC R29, c[0x0][0x610] ;  /* 0x00018400ff1d7b82 */ /* 0x000e220000000800 */
[----:B---34-:R-:W-:Y:S05]  /*65d0*/  @!P0 BRA `(.L_x_165) ;  /* 0x0000000000288947 */ /* 0x018fea0003800000 */
[----:B------:R-:W3:Y:S02]  /*65e0*/  LDC R6, c[0x0][0x64c] ;  /* 0x00019300ff067b82 */ /* 0x000ee40000000800 */
[----:B---3--:R-:W-:-:S05]  /*65f0*/  IADD3 R11, P0, R19, R6, RZ ;  /* 0x00000006130b7210 */ /* 0x008fca0007f1e0ff */
        /* <DEDUP_REMOVED lines=8> */
.L_x_165:
[----:B------:R-:W-:Y:S01]  /*6680*/  ISETP.NE.AND P0, PT, R2, 0x1, PT ;  /* 0x000000010200780c */ /* 0x000fe20003f05270 */
[----:B--2---:R-:W-:Y:S01]  /*6690*/  VIADD R9, R21, 0xffffffff ;  /* 0xffffffff15097836 */ /* 0x004fe20000000000 */
[----:B-1----:R-:W-:Y:S01]  /*66a0*/  SHF.R.U64 R7, R6, R25, R7 ;  /* 0x0000001906077219 */ /* 0x002fe20000001207 */
[----:B------:R-:W-:Y:S01]  /*66b0*/  IMAD.MOV R20, RZ, RZ, -R20 ;  /* 0x000000ffff147224 */ /* 0x000fe200078e0a14 */
[----:B------:R-:W-:Y:S02]  /*66c0*/  LOP3.LUT R6, R15, R30, RZ, 0xc0, !PT ;  /* 0x0000001e0f067212 */ /* 0x000fe400078ec0ff */
[----:B------:R-:W-:Y:S01]  /*66d0*/  LOP3.LUT R12, R12, R9, RZ, 0xc0, !PT ;  /* 0x000000090c0c7212 */ /* 0x000fe200078ec0ff */
[----:B------:R-:W-:Y:S02]  /*66e0*/  IMAD.MOV R8, RZ, RZ, -R7 ;  /* 0x000000ffff087224 */ /* 0x000fe400078e0a07 */
[----:B------:R-:W-:Y:S02]  /*66f0*/  IMAD R6, R24, R7, R6 ;  /* 0x0000000718067224 */ /* 0x000fe400078e0206 */
[----:B------:R-:W-:-:S02]  /*6700*/  IMAD.MOV.U32 R9, RZ, RZ, 0x1 ;  /* 0x00000001ff097424 */ /* 0x000fc400078e00ff */
[----:B------:R-:W-:Y:S02]  /*6710*/  @P0 IMAD R23, R22, R20, R3 ;  /* 0x0000001416170224 */ /* 0x000fe400078e0203 */
[----:B0-----:R-:W-:Y:S02]  /*6720*/  IMAD R3, R8, R28, R19 ;  /* 0x0000001c08037224 */ /* 0x001fe400078e0213 */
[----:B------:R-:W-:Y:S02]  /*6730*/  IMAD R13, R6, R29, R23 ;  /* 0x0000001d060d7224 */ /* 0x000fe400078e0217 */
[----:B------:R-:W-:Y:S02]  /*6740*/  IMAD R6, R3, R21, R12 ;  /* 0x0000001503067224 */ /* 0x000fe400078e020c */
[----:B------:R-:W-:-:S03]  /*6750*/  IMAD.MOV.U32 R8, RZ, RZ, R14 ;  /* 0x000000ffff087224 */ /* 0x000fc600078e000e */
[----:B------:R-:W-:Y:S02]  /*6760*/  SEL R20, R6, R13, !P0 ;  /* 0x0000000d06147207 */ /* 0x000fe40004000000 */
[----:B------:R-:W-:-:S07]  /*6770*/  SEL R13, R13, R6, !P0 ;  /* 0x000000060d0d7207 */ /* 0x000fce0004000000 */
.L_x_163:
[----:B------:R-:W-:-:S08]  /*6780*/  NOP ;  /* 0x0000000000007918 */ /* 0x000fd00000000000 */
[----:B------:R-:W0:-:S00]  /*6790*/  USETMAXREG.DEALLOC.CTAPOOL 0x28 ;  /* 0x00000028000079c8 */ /* 0x000e0000080e0500 */
[----:B0-----:R-:W-:-:S13]  /*67a0*/  ISETP.NE.AND P0, PT, R0, RZ, PT ;  /* 0x000000ff0000720c */ /* 0x001fda0003f05270 */
[----:B------:R-:W-:Y:S05]  /*67b0*/  @P0 EXIT ;  /* 0x000000000000094d */ /* 0x000fea0003800000 */
[----:B------:R-:W-:Y:S01]  /*67c0*/  LOP3.LUT P0, RZ, R9, 0xff, RZ, 0xc0, !PT ;  /* 0x000000ff09ff7812 */ /* 0x000fe2000780c0ff */
[----:B------:R-:W-:Y:S02]  /*67d0*/  IMAD.MOV.U32 R0, RZ, RZ, 0x1 ;  /* 0x00000001ff007424 */ /* 0x000fe400078e00ff */
[----:B------:R-:W-:-:S10]  /*67e0*/  IMAD.MOV.U32 R3, RZ, RZ, RZ ;  /* 0x000000ffff037224 */ /* 0x000fd400078e00ff */
[----:B------:R-:W-:Y:S05]  /*67f0*/  @!P0 BRA `(.L_x_166) ;  /* 0x0000000c004c8947 */ /* 0x000fea0003800000 */
[----:B------:R-:W0:Y:S01]  /*6800*/  LDC R0, c[0x0][0x28c] ;  /* 0x0000a300ff007b82 */ /* 0x000e220000000800 */
[----:B------:R-:W-:Y:S01]  /*6810*/  LOP3.LUT P0, RZ, R4, 0x1f, RZ, 0xc0, !PT ;  /* 0x0000001f04ff7812 */ /* 0x000fe2000780c0ff */
[----:B------:R-:W-:Y:S01]  /*6820*/  ULDC UR5, c[0x0][0x658] ;  /* 0x0001960000057ab9 */ /* 0x000fe20000000800 */
[----:B------:R-:W-:Y:S01]  /*6830*/  UMOV UR6, 0xffffffff ;  /* 0xffffffff00067882 */ /* 0x000fe20000000000 */
[----:B------:R-:W-:Y:S01]  /*6840*/  BSSY B0, `(.L_x_166) ;  /* 0x00000ce000007945 */ /* 0x000fe20003800000 */
[----:B------:R-:W-:Y:S01]  /*6850*/  USHF.L.U32 UR6, UR6, UR5, URZ ;  /* 0x0000000506067299 */ /* 0x000fe2000800063f */
[C---:B------:R-:W-:Y:S01]  /*6860*/  ISETP.NE.AND P2, PT, R5.reuse, RZ, PT ;  /* 0x000000ff0500720c */ /* 0x040fe20003f45270 */
[----:B------:R-:W-:Y:S01]  /*6870*/  IMAD.MOV.U32 R11, RZ, RZ, 0x1 ;  /* 0x00000001ff0b7424 */ /* 0x000fe200078e00ff */
[----:B------:R-:W-:Y:S01]  /*6880*/  ISETP.NE.OR P0, PT, R5, RZ, !P0 ;  /* 0x000000ff0500720c */ /* 0x000fe20004705670 */
[----:B------:R-:W-:Y:S01]  /*6890*/  ULDC UR4, c[0x0][0x600] ;  /* 0x0001800000047ab9 */ /* 0x000fe20000000800 */
[----:B------:R-:W-:Y:S01]  /*68a0*/  LOP3.LUT R19, R18, 0x2, RZ, 0xfc, !PT ;  /* 0x0000000212137812 */ /* 0x000fe200078efcff */
[----:B------:R-:W-:Y:S01]  /*68b0*/  UMOV UR7, 0x1 ;  /* 0x0000000100077882 */ /* 0x000fe20000000000 */
[----:B------:R-:W-:-:S02]  /*68c0*/  UIADD3 UR4, UR4, -0x1, URZ ;  /* 0xffffffff04047890 */ /* 0x000fc4000fffe03f */
[----:B------:R-:W-:Y:S02]  /*68d0*/  USHF.L.U32 UR5, UR7, UR5, URZ ;  /* 0x0000000507057299 */ /* 0x000fe4000800063f */
[----:B------:R-:W-:Y:S01]  /*68e0*/  ULOP3.LUT UR13, URZ, UR6, URZ, 0x33, !UPT ;  /* 0x000000063f0d7292 */ /* 0x000fe2000f8e333f */
[----:B------:R-:W-:Y:S01]  /*68f0*/  ULDC.64 UR22, c[0x0][0x198] ;  /* 0x0000660000167ab9 */ /* 0x000fe20000000a00 */
[----:B0-----:R-:W-:-:S05]  /*6900*/  VIADD R0, R0, 0xff ;  /* 0x000000ff00007836 */ /* 0x001fca0000000000 */
[----:B------:R-:W-:-:S04]  /*6910*/  SHF.R.S32.HI R3, RZ, 0x1f, R0 ;  /* 0x0000001fff037819 */ /* 0x000fc80000011400 */
[----:B------:R-:W-:Y:S01]  /*6920*/  LEA.HI R3, R3, R0, RZ, 0x8 ;  /* 0x0000000003037211 */ /* 0x000fe200078f40ff */
[----:B------:R-:W-:-:S03]  /*6930*/  IMAD.MOV.U32 R0, RZ, RZ, 0x1 ;  /* 0x00000001ff007424 */ /* 0x000fc600078e00ff */
[----:B------:R-:W-:Y:S01]  /*6940*/  SHF.R.S32.HI R12, RZ, 0x8, R3 ;  /* 0x00000008ff0c7819 */ /* 0x000fe20000011403 */
[----:B------:R-:W-:-:S04]  /*6950*/  IMAD.MOV.U32 R3, RZ, RZ, RZ ;  /* 0x000000ffff037224 */ /* 0x000fc800078e00ff */
[----:B------:R-:W-:-:S07]  /*6960*/  VIADD R10, R12, 0x1 ;  /* 0x000000010c0a7836 */ /* 0x000fce0000000000 */
.L_x_178:
[----:B------:R-:W-:-:S03]  /*6970*/  UMOV UR6, 0xffffffff ;  /* 0xffffffff00067882 */ /* 0x000fc60000000000 */
[----:B------:R-:W-:Y:S05]  /*6980*/  BRA.DIV UR6, `(.L_x_167) ;  /* 0x0000000e06887947 */ /* 0x000fea000b800000 */
[----:B------:R-:W-:-:S13]  /*6990*/  ELECT P6, URZ, PT ;  /* 0x00000000003f782f */ /* 0x000fda00038c0000 */
.L_x_187:
[----:B------:R-:W0:Y:S01]  /*69a0*/  LDC R4, c[0x0][0x28c] ;  /* 0x0000a300ff047b82 */ /* 0x000e220000000800 */
[----:B------:R-:W-:Y:S01]  /*69b0*/  BSSY B1, `(.L_x_168) ;  /* 0x0000043000017945 */ /* 0x000fe20003800000 */
[----:B0-----:R-:W-:-:S13]  /*69c0*/  ISETP.LT.OR P6, PT, R4, 0x1, !P6 ;  /* 0x000000010400780c */ /* 0x001fda00077c1670 */
[----:B------:R-:W-:Y:S05]  /*69d0*/  @P6 BRA `(.L_x_169) ;  /* 0x0000000400006947 */ /* 0x000fea0003800000 */
[----:B------:R-:W-:Y:S02]  /*69e0*/  IMAD.SHL.U32 R13, R13, 0x100, RZ ;  /* 0x000001000d0d7824 */ /* 0x000fe400078e00ff */
[----:B------:R-:W-:Y:S02]  /*69f0*/  IMAD.SHL.U32 R20, R20, 0x40, RZ ;  /* 0x0000004014147824 */ /* 0x000fe400078e00ff */
[----:B------:R-:W-:Y:S02]  /*6a00*/  IMAD.MOV.U32 R21, RZ, RZ, RZ ;  /* 0x000000ffff157224 */ /* 0x000fe400078e00ff */
[----:B------:R-:W-:Y:S02]  /*6a10*/  IMAD.MOV.U32 R4, RZ, RZ, R10 ;  /* 0x000000ffff047224 */ /* 0x000fe400078e000a */
[----:B------:R-:W-:Y:S02]  /*6a20*/  IMAD.MOV.U32 R5, RZ, RZ, R0 ;  /* 0x000000ffff057224 */ /* 0x000fe400078e0000 */
[----:B------:R-:W-:-:S07]  /*6a30*/  IMAD.MOV.U32 R6, RZ, RZ, R3 ;  /* 0x000000ffff067224 */ /* 0x000fce00078e0003 */
.L_x_173:
[----:B------:R-:W0:Y:S01]  /*6a40*/  S2R R14, SR_CgaCtaId ;  /* 0x00000000000e7919 */ /* 0x000e220000008800 */
[----:B------:R-:W-:Y:S01]  /*6a50*/  MOV R7, 0x400 ;  /* 0x0000040000077802 */ /* 0x000fe20000000f00 */
[----:B------:R-:W1:Y:S03]  /*6a60*/  @!P2 LDC R9, c[0x0][0x500] ;  /* 0x00014000ff09ab82 */ /* 0x000e660000000800 */
[----:B0-----:R-:W-:Y:S02]  /*6a70*/  LEA R15, R14, R7, 0x18 ;  /* 0x000000070e0f7211 */ /* 0x001fe400078ec0ff */
[----:B------:R-:W-:-:S03]  /*6a80*/  SHF.L.U32 R7, R5, 0x1f, RZ ;  /* 0x0000001f05077819 */ /* 0x000fc600000006ff */
[----:B------:R-:W-:-:S04]  /*6a90*/  IMAD R14, R6, 0x8, R15 ;  /* 0x00000008060e7824 */ /* 0x000fc800078e020f */
[----:B------:R-:W0:Y:S02]  /*6aa0*/  SYNCS.PHASECHK.TRANS64.TRYWAIT P1, [R14+URZ+0x10], R7 ;  /* 0x000010070e0075a7 */ /* 0x000e24000802017f */
[----:B01----:R-:W-:Y:S05]  /*6ab0*/  @!P1 BRA `(.L_x_170) ;  /* 0x0000000c005c9947 */ /* 0x003fea0003800000 */
.L_x_188:
[----:B0-----:R-:W-:Y:S01]  /*6ac0*/  PRMT R7, R19, 0x9910, RZ ;  /* 0x0000991013077816 */ /* 0x001fe200000000ff */
[----:B------:R0:W-:Y:S03]  /*6ad0*/  @!P2 SYNCS.ARRIVE.TRANS64 RZ, [R14+URZ], R9 ;  /* 0x000000090effa9a7 */ /* 0x0001e6000800003f */
[----:B------:R-:W-:-:S13]  /*6ae0*/  ISETP.NE.AND P1, PT, R7, 0x2, PT ;  /* 0x000000020700780c */ /* 0x000fda0003f25270 */
[----:B0-----:R-:W-:Y:S05]  /*6af0*/  @P1 BRA `(.L_x_171) ;  /* 0x0000000000041947 */ /* 0x001fea0003800000 */
[----:B------:R-:W-:Y:S01]  /*6b00*/  BPT.TRAP 0x1 ;  /* 0x000000040000795c */ /* 0x000fe20000300000 */
.L_x_171:
[----:B------:R-:W-:Y:S05]  /*6b10*/  @P0 BRA `(.L_x_172) ;  /* 0x0000000000040947 */ /* 0x000fea0003800000 */
[----:B------:R-:W-:Y:S01]  /*6b20*/  BPT.TRAP 0x1 ;  /* 0x000000040000795c */ /* 0x000fe20000300000 */
.L_x_172:
[C-C-:B------:R-:W-:Y:S01]  /*6b30*/  IMAD R7, R6.reuse, 0x10000, R15.reuse ;  /* 0x0001000006077824 */ /* 0x140fe200078e020f */
[----:B------:R-:W-:Y:S01]  /*6b40*/  R2UR UR34, R21 ;  /* 0x00000000152272ca */ /* 0x000fe200000e0000 */
[----:B------:R-:W-:Y:S01]  /*6b50*/  IMAD R15, R6, 0x4000, R15 ;  /* 0x00004000060f7824 */ /* 0x000fe200078e020f */
[----:B------:R-:W-:Y:S01]  /*6b60*/  R2UR UR33, R14 ;  /* 0x000000000e2172ca */ /* 0x000fe200000e0000 */
[----:B------:R-:W-:Y:S01]  /*6b70*/  VIADD R4, R4, 0xffffffff ;  /* 0xffffffff04047836 */ /* 0x000fe20000000000 */
[----:B------:R-:W-:Y:S01]  /*6b80*/  R2UR UR24, R7 ;  /* 0x00000000071872ca */ /* 0x000fe200000e0000 */
[----:B------:R-:W-:Y:S01]  /*6b90*/  UIADD3 UR6, UP0, UR22, 0xf0, URZ ;  /* 0x000000f016067890 */ /* 0x000fe2000ff1e03f */
[----:B------:R-:W-:Y:S01]  /*6ba0*/  R2UR UR8, R15 ;  /* 0x000000000f0872ca */ /* 0x000fe200000e0000 */
[----:B------:R-:W-:Y:S01]  /*6bb0*/  UIADD3 UR30, UP1, UR22, 0x1f0, URZ ;  /* 0x000001f0161e7890 */ /* 0x000fe2000ff3e03f */
[----:B------:R-:W-:Y:S01]  /*6bc0*/  R2UR UR36, R8 ;  /* 0x00000000082472ca */ /* 0x000fe200000e0000 */
[----:B------:R-:W-:Y:S01]  /*6bd0*/  UIADD3.X UR7, URZ, UR23, URZ, UP0, !UPT ;  /* 0x000000173f077290 */ /* 0x000fe200087fe43f */
[----:B------:R-:W-:Y:S01]  /*6be0*/  R2UR UR35, R13 ;  /* 0x000000000d2372ca */ /* 0x000fe200000e0000 */
[----:B------:R-:W-:Y:S01]  /*6bf0*/  UIADD3.X UR31, URZ, UR23, URZ, UP1, !UPT ;  /* 0x000000173f1f7290 */ /* 0x000fe20008ffe43f */
[----:B------:R-:W-:Y:S01]  /*6c00*/  R2UR UR19, R20 ;  /* 0x00000000141372ca */ /* 0x000fe200000e0000 */
[----:B------:R-:W-:Y:S01]  /*6c10*/  UIADD3 UR26, UR34, 0x80, URZ ;  /* 0x00000080221a7890 */ /* 0x000fe2000fffe03f */
[----:B------:R-:W-:Y:S01]  /*6c20*/  ISETP.GT.AND P3, PT, R4, 0x1, PT ;  /* 0x000000010400780c */ /* 0x000fe20003f64270 */
[----:B------:R-:W-:Y:S01]  /*6c30*/  VIADD R6, R6, 0x1 ;  /* 0x0000000106067836 */ /* 0x000fe20000000000 */
[----:B------:R-:W-:Y:S01]  /*6c40*/  UMOV UR14, 0x0 ;  /* 0x00000000000e7882 */ /* 0x000fe20000000000 */
[----:B------:R-:W-:Y:S01]  /*6c50*/  UIADD3 UR32, UR24, 0x100, URZ ;  /* 0x0000010018207890 */ /* 0x000fe2000fffe03f */
[----:B------:R-:W-:Y:S01]  /*6c60*/  VIADD R21, R21, 0x100 ;  /* 0x0000010015157836 */ /* 0x000fe20000000000 */
[----:B------:R-:W-:Y:S01]  /*6c70*/  UIADD3 UR24, UR24, 0x8100, URZ ;  /* 0x0000810018187890 */ /* 0x000fe2000fffe03f */
[----:B------:R-:W-:Y:S01]  /*6c80*/  ISETP.NE.AND P1, PT, R6, 0x2, PT ;  /* 0x000000020600780c */ /* 0x000fe20003f25270 */
[----:B------:R-:W-:-:S02]  /*6c90*/  UIADD3 UR16, UR8, 0x20100, URZ ;  /* 0x0002010008107890 */ /* 0x000fc4000fffe03f */
[----:B------:R-:W-:Y:S01]  /*6ca0*/  UIADD3 UR8, UR8, 0x22100, URZ ;  /* 0x0002210008087890 */ /* 0x000fe2000fffe03f */
[----:B------:R-:W-:Y:S01]  /*6cb0*/  SEL R14, RZ, 0x1, P1 ;  /* 0x00000001ff0e7807 */ /* 0x000fe20000800000 */
[----:B------:R-:W-:Y:S01]  /*6cc0*/  UMOV UR15, 0x10000000 ;  /* 0x10000000000f7882 */ /* 0x000fe20000000000 */
[----:B------:R-:W-:Y:S01]  /*6cd0*/  UMOV UR25, UR33 ;  /* 0x0000002100197c82 */ /* 0x000fe20008000000 */
[----:B------:R-:W-:Y:S01]  /*6ce0*/  UMOV UR28, UR36 ;  /* 0x00000024001c7c82 */ /* 0x000fe20008000000 */
[----:B------:R-:W-:Y:S01]  /*6cf0*/  UMOV UR27, UR35 ;  /* 0x00000023001b7c82 */ /* 0x000fe20008000000 */
[----:B------:R-:W-:Y:S01]  /*6d00*/  UMOV UR17, UR33 ;  /* 0x0000002100117c82 */ /* 0x000fe20008000000 */
[----:B------:R-:W-:Y:S01]  /*6d10*/  UMOV UR18, UR34 ;  /* 0x0000002200127c82 */ /* 0x000fe20008000000 */
[----:B------:R-:W-:Y:S01]  /*6d20*/  UMOV UR20, UR36 ;  /* 0x0000002400147c82 */ /* 0x000fe20008000000 */
[----:B------:R0:W-:Y:S01]  /*6d30*/  UTMALDG.3D [UR32], [UR6], desc[UR14] ;  /* 0x00000e20060075b4 */ /* 0x0001e20008011000 */
[----:B------:R-:W-:Y:S01]  /*6d40*/  UMOV UR9, UR33 ;  /* 0x0000002100097c82 */ /* 0x000fe20008000000 */
[----:B------:R-:W-:Y:S01]  /*6d50*/  UMOV UR11, UR19 ;  /* 0x00000013000b7c82 */ /* 0x000fe20008000000 */
[----:B------:R-:W-:Y:S01]  /*6d60*/  UMOV UR12, UR36 ;  /* 0x00000024000c7c82 */ /* 0x000fe20008000000 */
[----:B------:R-:W-:Y:S01]  /*6d70*/  UMOV UR10, UR26 ;  /* 0x0000001a000a7c82 */ /* 0x000fe20008000000 */
[----:B------:R-:W-:-:S02]  /*6d80*/  LOP3.LUT R5, R5, R14, RZ, 0x3c, !PT ;  /* 0x0000000e05057212 */ /* 0x000fc400078e3cff */
[----:B------:R-:W-:Y:S01]  /*6d90*/  SEL R6, R6, RZ, P1 ;  /* 0x000000ff06067207 */ /* 0x000fe20000800000 */
[----:B------:R0:W-:Y:S01]  /*6da0*/  UTMALDG.3D [UR24], [UR6], desc[UR14] ;  /* 0x00000e18060075b4 */ /* 0x0001e20008011000 */
[----:B------:R0:W-:Y:S01]  /*6db0*/  UTMALDG.3D [UR16], [UR30], desc[UR14] ;  /* 0x00000e101e0075b4 */ /* 0x0001e20008011000 */
[----:B------:R0:W-:Y:S02]  /*6dc0*/  UTMALDG.3D [UR8], [UR30], desc[UR14] ;  /* 0x00000e081e0075b4 */ /* 0x0001e40008011000 */
[----:B0-----:R-:W-:Y:S05]  /*6dd0*/  @P3 BRA `(.L_x_173) ;  /* 0xfffffffc00183947 */ /* 0x001fea000383ffff */
.L_x_169:
[----:B------:R-:W-:Y:S05]  /*6de0*/  BSYNC B1 ;  /* 0x0000000000017941 */ /* 0x000fea0003800000 */
.L_x_168:
[----:B------:R-:W-:Y:S01]  /*6df0*/  LOP3.LUT P3, RZ, R11, 0xff, RZ, 0xc0, !PT ;  /* 0x000000ff0bff7812 */ /* 0x000fe2000786c0ff */
[----:B------:R-:W-:Y:S01]  /*6e00*/  IMAD.IADD R3, R12, 0x1, R3 ;  /* 0x000000010c037824 */ /* 0x000fe200078e0203 */
[----:B------:R-:W-:Y:S01]  /*6e10*/  IADD3 R16, P4, R16, UR38, RZ ;  /* 0x0000002610107c10 */ /* 0x000fe2000ff9e0ff */
[----:B------:R-:W-:Y:S01]  /*6e20*/  ULDC.64 UR6, c[0x0][0x650] ;  /* 0x0001940000067ab9 */ /* 0x000fe20000000a00 */
[----:B------:R-:W-:Y:S01]  /*6e30*/  BSSY B1, `(.L_x_174) ;  /* 0x000006c000017945 */ /* 0x000fe20003800000 */
[----:B------:R-:W-:Y:S01]  /*6e40*/  IMAD.MOV.U32 R13, RZ, RZ, -0x1 ;  /* 0xffffffffff0d7424 */ /* 0x000fe200078e00ff */
[----:B------:R-:W-:Y:S01]  /*6e50*/  ISETP.GT.U32.AND P1, PT, R3, 0x1, PT ;  /* 0x000000010300780c */ /* 0x000fe20003f24070 */
[----:B------:R-:W-:Y:S01]  /*6e60*/  IMAD.MOV.U32 R20, RZ, RZ, -0x1 ;  /* 0xffffffffff147424 */ /* 0x000fe200078e00ff */
[----:B------:R-:W-:Y:S01]  /*6e70*/  SHF.R.U32.HI R4, RZ, 0x1, R3 ;  /* 0x00000001ff047819 */ /* 0x000fe20000011603 */
[----:B------:R-:W-:Y:S01]  /*6e80*/  IMAD.MOV.U32 R8, RZ, RZ, -0x1 ;  /* 0xffffffffff087424 */ /* 0x000fe200078e00ff */
[----:B------:R-:W-:-:S02]  /*6e90*/  ISETP.LT.U32.AND P1, PT, R12, 0x2, P1 ;  /* 0x000000020c00780c */ /* 0x000fc40000f21070 */
[----:B------:R-:W-:Y:S01]  /*6ea0*/  IADD3.X R17, R17, UR41, RZ, P4, !PT ;  /* 0x0000002911117c10 */ /* 0x000fe2000a7fe4ff */
[----:B------:R-:W0:Y:S01]  /*6eb0*/  @P3 S2R R6, SR_CgaCtaId ;  /* 0x0000000000063919 */ /* 0x000e220000008800 */
[----:B------:R-:W-:Y:S02]  /*6ec0*/  @P3 MOV R5, 0x400 ;  /* 0x0000040000053802 */ /* 0x000fe40000000f00 */
[----:B------:R-:W-:Y:S02]  /*6ed0*/  ISETP.GE.U32.AND P4, PT, R16, UR6, PT ;  /* 0x0000000610007c0c */ /* 0x000fe4000bf86070 */
[----:B------:R-:W-:Y:S02]  /*6ee0*/  LOP3.LUT R4, R4, 0x1, RZ, 0xc0, !PT ;  /* 0x0000000104047812 */ /* 0x000fe400078ec0ff */
[----:B------:R-:W-:Y:S02]  /*6ef0*/  LOP3.LUT R3, R3, 0x1, RZ, 0xc0, !PT ;  /* 0x0000000103037812 */ /* 0x000fe400078ec0ff */
[----:B------:R-:W-:-:S02]  /*6f00*/  PRMT R11, RZ, 0x7610, R11 ;  /* 0x00007610ff0b7816 */ /* 0x000fc4000000000b */
[----:B0-----:R-:W-:-:S04]  /*6f10*/  @P3 LEA R5, R6, R5, 0x18 ;  /* 0x0000000506053211 */ /* 0x001fc800078ec0ff */
[----:B------:R0:W-:Y:S01]  /*6f20*/  @P3 SYNCS.ARRIVE.TRANS64.A1T0 RZ, [R5+URZ+0x38], RZ ;  /* 0x000038ff05ff39a7 */ /* 0x0001e2000810003f */
[----:B------:R-:W-:-:S04]  /*6f30*/  ISETP.NE.U32.AND P3, PT, R4, 0x1, PT ;  /* 0x000000010400780c */ /* 0x000fc80003f65070 */
[----:B------:R-:W-:Y:S02]  /*6f40*/  ISETP.GT.U32.AND P3, PT, R12, 0x1, !P3 ;  /* 0x000000010c00780c */ /* 0x000fe40005f64070 */
[----:B0-----:R-:W-:Y:S02]  /*6f50*/  SEL R5, RZ, 0x1, !P1 ;  /* 0x00000001ff057807 */ /* 0x001fe40004800000 */
[----:B------:R-:W-:Y:S02]  /*6f60*/  ISETP.GE.U32.AND.EX P1, PT, R17, UR7, PT, P4 ;  /* 0x0000000711007c0c */ /* 0x000fe4000bf26140 */
[----:B------:R-:W-:-:S04]  /*6f70*/  SEL R4, RZ, 0x1, !P3 ;  /* 0x00000001ff047807 */ /* 0x000fc80005800000 */
[----:B------:R-:W-:Y:S02]  /*6f80*/  LOP3.LUT R0, R4, R0, R5, 0x96, !PT ;  /* 0x0000000004007212 */ /* 0x000fe400078e9605 */
[----:B------:R-:W-:-:S05]  /*6f90*/  PRMT R4, RZ, 0x7610, R4 ;  /* 0x00007610ff047816 */ /* 0x000fca0000000004 */
[----:B------:R-:W-:Y:S05]  /*6fa0*/  @P1 BRA `(.L_x_175) ;  /* 0x0000000400501947 */ /* 0x000fea0003800000 */
[----:B------:R-:W-:Y:S01]  /*6fb0*/  ULDC.64 UR6, c[0x0][0x628] ;  /* 0x00018a0000067ab9 */ /* 0x000fe20000000a00 */
[----:B------:R-:W0:Y:S01]  /*6fc0*/  S2R R14, SR_CTAID.X ;  /* 0x00000000000e7919 */ /* 0x000e220000002500 */
[----:B------:R-:W-:Y:S01]  /*6fd0*/  ISETP.NE.U32.AND P1, PT, RZ, UR6, PT ;  /* 0x00000006ff007c0c */ /* 0x000fe2000bf25070 */
[----:B------:R-:W-:Y:S01]  /*6fe0*/  ULDC UR9, c[0x0][0x630] ;  /* 0x00018c0000097ab9 */ /* 0x000fe20000000800 */
[----:B------:R-:W-:Y:S01]  /*6ff0*/  IMAD.MOV.U32 R4, RZ, RZ, R16 ;  /* 0x000000ffff047224 */ /* 0x000fe200078e0010 */
[----:B------:R-:W1:Y:S01]  /*7000*/  S2R R13, SR_CTAID.Y ;  /* 0x00000000000d7919 */ /* 0x000e620000002600 */
[----:B------:R-:W-:Y:S01]  /*7010*/  ISETP.NE.AND.EX P1, PT, RZ, UR7, PT, P1 ;  /* 0x00000007ff007c0c */ /* 0x000fe2000bf25310 */
[----:B------:R-:W-:-:S12]  /*7020*/  IMAD.MOV.U32 R5, RZ, RZ, R17 ;  /* 0x000000ffff057224 */ /* 0x000fd800078e0011 */
[----:B------:R-:W-:Y:S05]  /*7030*/  @!P1 BRA `(.L_x_176) ;  /* 0x0000000000289947 */ /* 0x000fea0003800000 */
[----:B------:R-:W-:Y:S02]  /*7040*/  ULDC UR8, c[0x0][0x634] ;  /* 0x00018d0000087ab9 */ /* 0x000fe40000000800 */
[----:B------:R-:W-:-:S05]  /*7050*/  IADD3 R9, P1, R16, UR8, RZ ;  /* 0x0000000810097c10 */ /* 0x000fca000ff3e0ff */
[----:B------:R-:W-:-:S04]  /*7060*/  IMAD.X R15, RZ, RZ, R17, P1 ;  /* 0x000000ffff0f7224 */ /* 0x000fc800008e0611 */
[----:B------:R-:W-:-:S04]  /*7070*/  IMAD.WIDE.U32 R6, R15, UR6, RZ ;  /* 0x000000060f067c25 */ /* 0x000fc8000f8e00ff */
[----:B------:R-:W-:-:S04]  /*7080*/  IMAD.WIDE.U32 R6, P1, R9, UR7, R6 ;  /* 0x0000000709067c25 */ /* 0x000fc8000f820006 */
[----:B------:R-:W-:-:S04]  /*7090*/  IMAD.WIDE.U32 R8, R9, UR6, RZ ;  /* 0x0000000609087c25 */ /* 0x000fc8000f8e00ff */
[----:B------:R-:W-:Y:S01]  /*70a0*/  IMAD.X R5, RZ, RZ, RZ, P1 ;  /* 0x000000ffff057224 */ /* 0x000fe200008e06ff */
[----:B------:R-:W-:Y:S01]  /*70b0*/  IADD3 RZ, P1, R9, R6, RZ ;  /* 0x0000000609ff7210 */ /* 0x000fe20007f3e0ff */
[----:B------:R-:W-:-:S04]  /*70c0*/  IMAD.MOV.U32 R4, RZ, RZ, R7 ;  /* 0x000000ffff047224 */ /* 0x000fc800078e0007 */
[----:B------:R-:W-:-:S08]  /*70d0*/  IMAD.WIDE.U32.X R4, R15, UR7, R4, P1 ;  /* 0x000000070f047c25 */ /* 0x000fd000088e0404 */
.L_x_176:
[--C-:B------:R-:W-:Y:S01]  /*70e0*/  SHF.R.U64 R8, R4, UR9, R5.reuse ;  /* 0x0000000904087c19 */ /* 0x100fe20008001205 */
[----:B------:R-:W-:Y:S01]  /*70f0*/  ULDC.64 UR6, c[0x0][0x620] ;  /* 0x0001880000067ab9 */ /* 0x000fe20000000a00 */
[----:B------:R-:W-:Y:S01]  /*7100*/  SHF.R.U32.HI R4, RZ, UR9, R5 ;  /* 0x00000009ff047c19 */ /* 0x000fe20008011605 */
[----:B------:R-:W2:Y:S01]  /*7110*/  LDC R25, c[0x0][0x144] ;  /* 0x00005100ff197b82 */ /* 0x000ea20000000800 */
[----:B------:R-:W-:Y:S01]  /*7120*/  IADD3 R7, P1, RZ, -R8, RZ ;  /* 0x80000008ff077210 */ /* 0x000fe20007f3e0ff */
[----:B------:R-:W-:Y:S01]  /*7130*/  ULDC.64 UR10, c[0x0][0x640] ;  /* 0x00019000000a7ab9 */ /* 0x000fe20000000a00 */
[----:B0-----:R-:W-:Y:S01]  /*7140*/  I2FP.F32.U32 R9, R14 ;  /* 0x0000000e00097245 */ /* 0x001fe20000201000 */
[----:B------:R-:W-:Y:S02]  /*7150*/  ULDC UR8, c[0x0][0x608] ;  /* 0x0001820000087ab9 */ /* 0x000fe40000000800 */
[----:B------:R-:W-:Y:S01]  /*7160*/  IMAD.X R4, RZ, RZ, ~R4, P1 ;  /* 0x000000ffff047224 */ /* 0x000fe200008e0e04 */
[----:B------:R-:W-:Y:S01]  /*7170*/  ISETP.NE.U32.AND P1, PT, RZ, UR10, PT ;  /* 0x0000000aff007c0c */ /* 0x000fe2000bf25070 */
[----:B------:R-:W0:Y:S02]  /*7180*/  LDC R20, c[0x0][0x148] ;  /* 0x00005200ff147b82 */ /* 0x000e240000000800 */
[----:B------:R-:W-:Y:S01]  /*7190*/  IMAD R6, R4, UR6, RZ ;  /* 0x0000000604067c24 */ /* 0x000fe2000f8e02ff */
[----:B------:R-:W-:Y:S01]  /*71a0*/  ISETP.NE.AND.EX P1, PT, RZ, UR11, PT, P1 ;  /* 0x0000000bff007c0c */ /* 0x000fe2000bf25310 */
[----:B------:R-:W-:Y:S01]  /*71b0*/  IMAD.WIDE.U32 R4, R7, UR6, R16 ;  /* 0x0000000607047c25 */ /* 0x000fe2000f8e0010 */
[----:B------:R-:W-:-:S03]  /*71c0*/  ULDC UR6, c[0x0][0x150] ;  /* 0x0000540000067ab9 */ /* 0x000fc60000000800 */
[----:B------:R-:W-:Y:S02]  /*71d0*/  IMAD R7, R7, UR7, R6 ;  /* 0x0000000707077c24 */ /* 0x000fe4000f8e0206 */
[----:B------:R-:W-:Y:S01]  /*71e0*/  FMUL R6, R9, UR6 ;  /* 0x0000000609067c20 */ /* 0x000fe20008400000 */
[----:B------:R-:W-:Y:S01]  /*71f0*/  ULDC UR6, c[0x0][0x618] ;  /* 0x0001860000067ab9 */ /* 0x000fe20000000800 */
[----:B------:R-:W-:Y:S01]  /*7200*/  ULDC UR7, c[0x0][0x154] ;  /* 0x0000550000077ab9 */ /* 0x000fe20000000800 */
[----:B------:R-:W-:-:S03]  /*7210*/  IMAD.IADD R5, R5, 0x1, R7 ;  /* 0x0000000105057824 */ /* 0x000fc600078e0207 */
[----:B------:R-:W3:Y:S02]  /*7220*/  F2I.U32.TRUNC.NTZ R6, R6 ;  /* 0x0000000600067305 */ /* 0x000ee4000020f000 */
[----:B------:R-:W-:Y:S02]  /*7230*/  SHF.R.U64 R9, R4, UR6, R5 ;  /* 0x0000000604097c19 */ /* 0x000fe40008001205 */
[----:B-1----:R-:W-:-:S05]  /*7240*/  I2FP.F32.U32 R4, R13 ;  /* 0x0000000d00047245 */ /* 0x002fca0000201000 */
[----:B------:R-:W-:Y:S01]  /*7250*/  FMUL R22, R4, UR7 ;  /* 0x0000000704167c20 */ /* 0x000fe20008400000 */
[----:B------:R-:W-:Y:S01]  /*7260*/  SHF.R.U32.HI R4, RZ, UR6, R5 ;  /* 0x00000006ff047c19 */ /* 0x000fe20008011605 */
[----:B------:R-:W-:-:S03]  /*7270*/  ULDC UR6, c[0x0][0x658] ;  /* 0x0001960000067ab9 */ /* 0x000fc60000000800 */
[--C-:B------:R-:W-:Y:S01]  /*7280*/  SHF.R.U64 R21, R9, UR8, R4.reuse ;  /* 0x0000000809157c19 */ /* 0x100fe20008001204 */
[----:B------:R-:W1:Y:S01]  /*7290*/  F2I.U32.TRUNC.NTZ R22, R22 ;  /* 0x0000001600167305 */ /* 0x000e62000020f000 */
[----:B------:R-:W-:Y:S01]  /*72a0*/  SHF.R.U32.HI R4, RZ, UR8, R4 ;  /* 0x00000008ff047c19 */ /* 0x000fe20008011604 */
[----:B---3--:R-:W-:-:S03]  /*72b0*/  IMAD.MOV R6, RZ, RZ, -R6 ;  /* 0x000000ffff067224 */ /* 0x008fc600078e0a06 */
[----:B------:R-:W-:Y:S01]  /*72c0*/  SHF.R.U64 R15, R21, UR6, R4 ;  /* 0x00000006150f7c19 */ /* 0x000fe20008001204 */
[----:B--2---:R-:W-:Y:S01]  /*72d0*/  IMAD R14, R25, R6, R14 ;  /* 0x00000006190e7224 */ /* 0x004fe200078e020e */
[----:B------:R-:W-:-:S03]  /*72e0*/  SHF.R.U32.HI R23, RZ, UR6, R4 ;  /* 0x00000006ff177c19 */ /* 0x000fc60008011604 */
[----:B------:R-:W-:Y:S02]  /*72f0*/  IMAD.MOV.U32 R4, RZ, RZ, R15 ;  /* 0x000000ffff047224 */ /* 0x000fe400078e000f */
[----:B------:R-:W-:Y:S01]  /*7300*/  IMAD.MOV.U32 R5, RZ, RZ, R23 ;  /* 0x000000ffff057224 */ /* 0x000fe200078e0017 */
[----:B-1----:R-:W-:Y:S06]  /*7310*/  @!P1 BRA `(.L_x_177) ;  /* 0x0000000000289947 */ /* 0x002fec0003800000 */
[----:B------:R-:W-:Y:S02]  /*7320*/  ULDC UR6, c[0x0][0x64c] ;  /* 0x0001930000067ab9 */ /* 0x000fe40000000800 */
[----:B------:R-:W-:-:S05]  /*7330*/  IADD3 R5, P1, R15, UR6, RZ ;  /* 0x000000060f057c10 */ /* 0x000fca000ff3e0ff */
[----:B------:R-:W-:-:S04]  /*7340*/  IMAD.X R23, RZ, RZ, R23, P1 ;  /* 0x000000ffff177224 */ /* 0x000fc800008e0617 */
[----:B------:R-:W-:-:S04]  /*7350*/  IMAD.WIDE.U32 R6, R23, UR10, RZ ;  /* 0x0000000a17067c25 */ /* 0x000fc8000f8e00ff */
[----:B------:R-:W-:-:S04]  /*7360*/  IMAD.WIDE.U32 R6, P1, R5, UR11, R6 ;  /* 0x0000000b05067c25 */ /* 0x000fc8000f820006 */
[----:B------:R-:W-:-:S04]  /*7370*/  IMAD.WIDE.U32 R4, R5, UR10, RZ ;  /* 0x0000000a05047c25 */ /* 0x000fc8000f8e00ff */
[----:B------:R-:W-:Y:S01]  /*7380*/  IMAD.MOV.U32 R4, RZ, RZ, R7 ;  /* 0x000000ffff047224 */ /* 0x000fe200078e0007 */
[----:B------:R-:W-:Y:S01]  /*7390*/  IADD3 RZ, P3, R5, R6, RZ ;  /* 0x0000000605ff7210 */ /* 0x000fe20007f7e0ff */
[----:B------:R-:W-:-:S04]  /*73a0*/  IMAD.X R5, RZ, RZ, RZ, P1 ;  /* 0x000000ffff057224 */ /* 0x000fc800008e06ff */
[----:B------:R-:W-:-:S08]  /*73b0*/  IMAD.WIDE.U32.X R4, R23, UR11, R4, P3 ;  /* 0x0000000b17047c25 */ /* 0x000fd000098e0404 */
.L_x_177:
[----:B------:R-:W-:Y:S01]  /*73c0*/  ISETP.NE.AND P1, PT, R2, 0x1, PT ;  /* 0x000000010200780c */ /* 0x000fe20003f25270 */
[----:B------:R-:W-:Y:S01]  /*73d0*/  ULDC UR6, c[0x0][0x648] ;  /* 0x0001920000067ab9 */ /* 0x000fe20000000800 */
[----:B------:R-:W-:Y:S01]  /*73e0*/  LOP3.LUT R21, R21, UR13, RZ, 0xc0, !PT ;  /* 0x0000000d15157c12 */ /* 0x000fe2000f8ec0ff */
[----:B------:R-:W-:Y:S01]  /*73f0*/  IMAD.MOV R22, RZ, RZ, -R22 ;  /* 0x000000ffff167224 */ /* 0x000fe200078e0a16 */
[----:B------:R-:W-:Y:S01]  /*7400*/  SHF.R.U64 R4, R4, UR6, R5 ;  /* 0x0000000604047c19 */ /* 0x000fe20008001205 */
[----:B------:R-:W-:Y:S01]  /*7410*/  ULDC UR6, c[0x0][0x638] ;  /* 0x00018e0000067ab9 */ /* 0x000fe20000000800 */
[----:B------:R-:W-:Y:S01]  /*7420*/  ULDC UR7, c[0x0][0x610] ;  /* 0x0001840000077ab9 */ /* 0x000fe20000000800 */
[----:B------:R-:W-:Y:S02]  /*7430*/  IMAD.MOV.U32 R5, RZ, RZ, 0x1 ;  /* 0x00000001ff057424 */ /* 0x000fe400078e00ff */
[----:B------:R-:W-:Y:S02]  /*7440*/  IMAD.MOV R6, RZ, RZ, -R4 ;  /* 0x000000ffff067224 */ /* 0x000fe400078e0a04 */
[----:B------:R-:W-:Y:S01]  /*7450*/  IMAD R21, R4, UR5, R21 ;  /* 0x0000000504157c24 */ /* 0x000fe2000f8e0215 */
[----:B------:R-:W-:Y:S01]  /*7460*/  LOP3.LUT R4, R9, UR4, RZ, 0xc0, !PT ;  /* 0x0000000409047c12 */ /* 0x000fe2000f8ec0ff */
[----:B0-----:R-:W-:-:S02]  /*7470*/  @P1 IMAD R14, R20, R22, R13 ;  /* 0x00000016140e1224 */ /* 0x001fc400078e020d */
[----:B------:R-:W-:Y:S01]  /*7480*/  IMAD R15, R6, UR6, R15 ;  /* 0x00000006060f7c24 */ /* 0x000fe2000f8e020f */
[----:B------:R-:W-:Y:S01]  /*7490*/  ULDC UR6, c[0x0][0x600] ;  /* 0x0001800000067ab9 */ /* 0x000fe20000000800 */
[----:B------:R-:W-:Y:S02]  /*74a0*/  IMAD R14, R21, UR7, R14 ;  /* 0x00000007150e7c24 */ /* 0x000fe4000f8e020e */
[--C-:B------:R-:W-:Y:S01]  /*74b0*/  IMAD R15, R15, UR6, R4.reuse ;  /* 0x000000060f0f7c24 */ /* 0x100fe2000f8e0204 */
[----:B------:R-:W-:-:S04]  /*74c0*/  PRMT R4, R5, 0x7610, R4 ;  /* 0x0000761005047816 */ /* 0x000fc80000000004 */
[----:B------:R-:W-:Y:S02]  /*74d0*/  SEL R20, R15, R14, !P1 ;  /* 0x0000000e0f147207 */ /* 0x000fe40004800000 */
[----:B------:R-:W-:-:S07]  /*74e0*/  SEL R13, R14, R15, !P1 ;  /* 0x0000000f0e0d7207 */ /* 0x000fce0004800000 */
.L_x_175:
[----:B------:R-:W-:Y:S05]  /*74f0*/  BSYNC B1 ;  /* 0x0000000000017941 */ /* 0x000fea0003800000 */
.L_x_174:
[----:B------:R-:W-:-:S13]  /*7500*/  LOP3.LUT P1, RZ, R4, 0xff, RZ, 0xc0, !PT ;  /* 0x000000ff04ff7812 */ /* 0x000fda000782c0ff */
[----:B------:R-:W-:Y:S05]  /*7510*/  @P1 BRA `(.L_x_178) ;  /* 0xfffffff400141947 */ /* 0x000fea000383ffff */
[----:B------:R-:W-:Y:S05]  /*7520*/  BSYNC B0 ;  /* 0x0000000000007941 */ /* 0x000fea0003800000 */
.L_x_166:
[----:B------:R-:W-:-:S03]  /*7530*/  UMOV UR6, 0xffffffff ;  /* 0xffffffff00067882 */ /* 0x000fc60000000000 */
[----:B------:R-:W-:Y:S05]  /*7540*/  BRA.DIV UR6, `(.L_x_179) ;  /* 0x0000000206cc7947 */ /* 0x000fea000b800000 */
[----:B------:R-:W-:-:S13]  /*7550*/  ELECT P6, URZ, PT ;  /* 0x00000000003f782f */ /* 0x000fda00038c0000 */
.L_x_191:
[----:B------:R-:W-:Y:S04]  /*7560*/  BSSY B0, `(.L_x_180) ;  /* 0x0000019000007945 */ /* 0x000fe80003800000 */
[----:B------:R-:W-:Y:S05]  /*7570*/  @!P6 BRA `(.L_x_181) ;  /* 0x00000000005ce947 */ /* 0x000fea0003800000 */
[----:B------:R-:W-:-:S04]  /*7580*/  LOP3.LUT R18, R18, 0x2, RZ, 0xfc, !PT ;  /* 0x0000000212127812 */ /* 0x000fc800078efcff */
[----:B------:R-:W-:-:S13]  /*7590*/  ISETP.NE.AND P0, PT, R18, 0x3, PT ;  /* 0x000000031200780c */ /* 0x000fda0003f05270 */
[----:B------:R-:W-:Y:S05]  /*75a0*/  @!P0 BRA `(.L_x_182) ;  /* 0x0000000000048947 */ /* 0x000fea0003800000 */
[----:B------:R-:W-:Y:S01]  /*75b0*/  BPT.TRAP 0x1 ;  /* 0x000000040000795c */ /* 0x000fe20000300000 */
.L_x_182:
[----:B------:R-:W0:Y:S01]  /*75c0*/  S2R R5, SR_CgaCtaId ;  /* 0x0000000000057919 */ /* 0x000e220000008800 */
[----:B------:R-:W-:Y:S02]  /*75d0*/  MOV R2, 0x400 ;  /* 0x0000040000027802 */ /* 0x000fe40000000f00 */
[----:B------:R-:W-:Y:S02]  /*75e0*/  SHF.L.U32 R4, R0, 0x1f, RZ ;  /* 0x0000001f00047819 */ /* 0x000fe400000006ff */
[----:B0-----:R-:W-:-:S05]  /*75f0*/  LEA R2, R5, R2, 0x18 ;  /* 0x0000000205027211 */ /* 0x001fca00078ec0ff */
[----:B------:R-:W-:-:S04]  /*7600*/  VIADD R2, R2, 0x10 ;  /* 0x0000001002027836 */ /* 0x000fc80000000000 */
[C---:B------:R-:W-:Y:S02]  /*7610*/  IMAD R7, R3.reuse, 0x8, R2 ;  /* 0x0000000803077824 */ /* 0x040fe400078e0202 */
[----:B------:R-:W-:Y:S02]  /*7620*/  VIADD R3, R3, 0x1 ;  /* 0x0000000103037836 */ /* 0x000fe40000000000 */
[----:B------:R-:W0:Y:S03]  /*7630*/  SYNCS.PHASECHK.TRANS64.TRYWAIT P0, [R7+URZ], R4 ;  /* 0x00000004070075a7 */ /* 0x000e26000800017f */
[----:B------:R-:W-:-:S04]  /*7640*/  ISETP.NE.AND P1, PT, R3, 0x2, PT ;  /* 0x000000020300780c */ /* 0x000fc80003f25270 */
[----:B------:R-:W-:Y:S02]  /*7650*/  SEL R5, RZ, 0x1, P1 ;  /* 0x00000001ff057807 */ /* 0x000fe40000800000 */
[----:B------:R-:W-:Y:S02]  /*7660*/  SEL R3, R3, RZ, P1 ;  /* 0x000000ff03037207 */ /* 0x000fe40000800000 */
[----:B------:R-:W-:Y:S01]  /*7670*/  LOP3.LUT R0, R0, R5, RZ, 0x3c, !PT ;  /* 0x0000000500007212 */ /* 0x000fe200078e3cff */
[----:B0-----:R-:W-:Y:S06]  /*7680*/  @!P0 BRA `(.L_x_183) ;  /* 0x00000000009c8947 */ /* 0x001fec0003800000 */
.L_x_192:
[----:B------:R-:W-:Y:S01]  /*7690*/  IMAD R3, R3, 0x8, R2 ;  /* 0x0000000803037824 */ /* 0x000fe200078e0202 */
[----:B------:R-:W-:-:S07]  /*76a0*/  SHF.L.U32 R0, R0, 0x1f, RZ ;  /* 0x0000001f00007819 */ /* 0x000fce00000006ff */
.L_x_184:
[----:B-1----:R1:W2:Y:S02]  /*76b0*/  SYNCS.PHASECHK.TRANS64.TRYWAIT P0, [R3+URZ], R0 ;  /* 0x00000000030075a7 */ /* 0x0022a4000800017f */
[----:B--2---:R-:W-:Y:S05]  /*76c0*/  @!P0 NANOSLEEP.SYNCS 0x989680 ;  /* 0x009896800000895d */ /* 0x004fea0003900000 */
[----:B------:R-:W2:Y:S02]  /*76d0*/  @!P0 SYNCS.PHASECHK.TRANS64 P0, [R3+URZ], R0 ;  /* 0x00000000030085a7 */ /* 0x000ea4000800007f */
[----:B--2---:R-:W-:Y:S05]  /*76e0*/  @!P0 BRA `(.L_x_184) ;  /* 0xfffffffc00f08947 */ /* 0x004fea000383ffff */
.L_x_181:
[----:B------:R-:W-:Y:S05]  /*76f0*/  BSYNC B0 ;  /* 0x0000000000007941 */ /* 0x000fea0003800000 */
.L_x_180:
[----:B------:R-:W-:Y:S05]  /*7700*/  EXIT ;  /* 0x000000000000794d */ /* 0x000fea0003800000 */
.L_x_17:
[----:B-1----:R1:W2:Y:S02]  /*7710*/  SYNCS.PHASECHK.TRANS64.TRYWAIT P1, [R3+URZ], R0 ;  /* 0x00000000030075a7 */ /* 0x0022a4000802017f */
[----:B--2---:R-:W-:Y:S05]  /*7720*/  @!P1 NANOSLEEP.SYNCS 0x989680 ;  /* 0x009896800000995d */ /* 0x004fea0003900000 */
[----:B------:R-:W2:Y:S02]  /*7730*/  @!P1 SYNCS.PHASECHK.TRANS64 P1, [R3+URZ], R0 ;  /* 0x00000000030095a7 */ /* 0x000ea4000802007f */
[----:B--2---:R-:W-:Y:S05]  /*7740*/  @!P1 BRA `(.L_x_17) ;  /* 0xfffffffc00f09947 */ /* 0x004fea000383ffff */
[----:B------:R-:W-:Y:S05]  /*7750*/  BRA `(.L_x_16) ;  /* 0xffffff9c004c7947 */ /* 0x000fea000383ffff */
.L_x_22:
[----:B-1----:R1:W2:Y:S02]  /*7760*/  SYNCS.PHASECHK.TRANS64.TRYWAIT P1, [R5+URZ], R4 ;  /* 0x00000004050075a7 */ /* 0x0022a4000802017f */
[----:B--2---:R-:W-:Y:S05]  /*7770*/  @!P1 NANOSLEEP.SYNCS 0x989680 ;  /* 0x009896800000995d */ /* 0x004fea0003900000 */
[----:B------:R-:W2:Y:S02]  /*7780*/  @!P1 SYNCS.PHASECHK.TRANS64 P1, [R5+URZ], R4 ;  /* 0x00000004050095a7 */ /* 0x000ea4000802007f */
[----:B--2---:R-:W-:Y:S05]  /*7790*/  @!P1 BRA `(.L_x_22) ;  /* 0xfffffffc00f09947 */ /* 0x004fea000383ffff */
[----:B------:R-:W-:Y:S05]  /*77a0*/  BRA `(.L_x_21) ;  /* 0xffffffa4005c7947 */ /* 0x000fea000383ffff */
.L_x_167:
[----:B------:R-:W-:Y:S01]  /*77b0*/  BSSY B1, `(.L_x_185) ;  /* 0x0000006000017945 */ /* 0x000fe20003800000 */
[----:B------:R-:W-:-:S07]  /*77c0*/  IMAD.MOV.U32 R15, RZ, RZ, -0x1 ;  /* 0xffffffffff0f7424 */ /* 0x000fce00078e00ff */
[----:B------:R-:W-:Y:S05]  /*77d0*/  WARPSYNC.COLLECTIVE R15, `(.L_x_186) ;  /* 0x000000000f0c7348 */ /* 0x000fea0003c00000 */
[----:B------:R-:W-:Y:S02]  /*77e0*/  ELECT P6, UR62, PT ;  /* 0x00000000003e782f */ /* 0x000fe400038c0000 */
[----:B------:R-:W-:Y:S01]  /*77f0*/  MOV R14, UR62 ;  /* 0x0000003e000e7c02 */ /* 0x000fe20008000f00 */
[----:B------:R-:W-:Y:S10]  /*7800*/  ENDCOLLECTIVE ;  /* 0x000000000000791b */ /* 0x000ff40003800000 */
.L_x_186:
[----:B------:R-:W-:Y:S05]  /*7810*/  BSYNC B1 ;  /* 0x0000000000017941 */ /* 0x000fea0003800000 */
.L_x_185:
[----:B------:R-:W-:Y:S05]  /*7820*/  BRA `(.L_x_187) ;  /* 0xfffffff0005c7947 */ /* 0x000fea000383ffff */
.L_x_170:
[----:B0-----:R0:W1:Y:S02]  /*7830*/  SYNCS.PHASECHK.TRANS64.TRYWAIT P1, [R14+URZ+0x10], R7 ;  /* 0x000010070e0075a7 */ /* 0x001064000802017f */
[----:B-1----:R-:W-:Y:S05]  /*7840*/  @!P1 NANOSLEEP.SYNCS 0x989680 ;  /* 0x009896800000995d */ /* 0x002fea0003900000 */
[----:B------:R-:W1:Y:S02]  /*7850*/  @!P1 SYNCS.PHASECHK.TRANS64 P1, [R14+URZ+0x10], R7 ;  /* 0x000010070e0095a7 */ /* 0x000e64000802007f */
[----:B-1----:R-:W-:Y:S05]  /*7860*/  @!P1 BRA `(.L_x_170) ;  /* 0xfffffffc00f09947 */ /* 0x002fea000383ffff */
[----:B------:R-:W-:Y:S05]  /*7870*/  BRA `(.L_x_188) ;  /* 0xfffffff000907947 */ /* 0x000fea000383ffff */
.L_x_179:
[----:B------:R-:W-:Y:S01]  /*7880*/  BSSY B0, `(.L_x_189) ;  /* 0x0000006000007945 */ /* 0x000fe20003800000 */
[----:B------:R-:W-:-:S07]  /*7890*/  IMAD.MOV.U32 R15, RZ, RZ, -0x1 ;  /* 0xffffffffff0f7424 */ /* 0x000fce00078e00ff */
[----:B------:R-:W-:Y:S05]  /*78a0*/  WARPSYNC.COLLECTIVE R15, `(.L_x_190) ;  /* 0x000000000f0c7348 */ /* 0x000fea0003c00000 */
[----:B------:R-:W-:Y:S02]  /*78b0*/  ELECT P6, UR62, PT ;  /* 0x00000000003e782f */ /* 0x000fe400038c0000 */
[----:B------:R-:W-:Y:S01]  /*78c0*/  MOV R14, UR62 ;  /* 0x0000003e000e7c02 */ /* 0x000fe20008000f00 */
[----:B------:R-:W-:Y:S10]  /*78d0*/  ENDCOLLECTIVE ;  /* 0x000000000000791b */ /* 0x000ff40003800000 */
.L_x_190:
[----:B------:R-:W-:Y:S05]  /*78e0*/  BSYNC B0 ;  /* 0x0000000000007941 */ /* 0x000fea0003800000 */
.L_x_189:
[----:B------:R-:W-:Y:S05]  /*78f0*/  BRA `(.L_x_191) ;  /* 0xfffffffc00187947 */ /* 0x000fea000383ffff */
.L_x_183:
[----:B0-----:R0:W1:Y:S02]  /*7900*/  SYNCS.PHASECHK.TRANS64.TRYWAIT P0, [R7+URZ], R4 ;  /* 0x00000004070075a7 */ /* 0x001064000800017f */
[----:B-1----:R-:W-:Y:S05]  /*7910*/  @!P0 NANOSLEEP.SYNCS 0x989680 ;  /* 0x009896800000895d */ /* 0x002fea0003900000 */
[----:B------:R-:W1:Y:S02]  /*7920*/  @!P0 SYNCS.PHASECHK.TRANS64 P0, [R7+URZ], R4 ;  /* 0x00000004070085a7 */ /* 0x000e64000800007f */
[----:B-1----:R-:W-:Y:S05]  /*7930*/  @!P0 BRA `(.L_x_183) ;  /* 0xfffffffc00f08947 */ /* 0x002fea000383ffff */
[----:B------:R-:W-:Y:S05]  /*7940*/  BRA `(.L_x_192) ;  /* 0xfffffffc00507947 */ /* 0x000fea000383ffff */
.L_x_193:
[----:B------:R-:W-:-:S00]  /*7950*/  BRA `(.L_x_193) ;  /* 0xfffffffc00fc7947 */ /* 0x000fc0000383ffff */
[----:B------:R-:W-:-:S00]  /*7960*/  NOP ;  /* 0x0000000000007918 */ /* 0x000fc00000000000 */
        /* <DEDUP_REMOVED lines=9> */
.L_x_194:


//--------------------- .nv.global.init           --------------------------
	.section	.nv.global.init,"aw",@progbits
.nv.global.init:
	.type		$str$22,@object
	.size		$str$22,($str$23 - $str$22)
$str$22:
        /*0000*/ 	.byte	0x6b, 0x5f, 0x74, 0x69, 0x6c, 0x65, 0x5f, 0x63, 0x6f, 0x75, 0x6e, 0x74, 0x20, 0x3e, 0x3d, 0x20
        /*0010*/ 	.byte	0x31, 0x00
	.type		$str$23,@object
	.size		$str$23,(__unnamed_1 - $str$23)
$str$23:
        /*0012*/ 	.byte	0x2f, 0x74, 0x6d, 0x70, 0x2f, 0x63, 0x75, 0x74, 0x6c, 0x61, 0x73, 0x73, 0x5f, 0x73, 0x77, 0x65
        /*0022*/ 	.byte	0x65, 0x70, 0x5f, 0x73, 0x72, 0x63, 0x2f, 0x69, 0x6e, 0x63, 0x6c, 0x75, 0x64, 0x65, 0x2f, 0x63
        /*0032*/ 	.byte	0x75, 0x74, 0x6c, 0x61, 0x73, 0x73, 0x2f, 0x67, 0x65, 0x6d, 0x6d, 0x2f, 0x63, 0x6f, 0x6c, 0x6c
        /*0042*/ 	.byte	0x65, 0x63, 0x74, 0x69, 0x76, 0x65, 0x2f, 0x73, 0x6d, 0x39, 0x30, 0x5f, 0x6d, 0x6d, 0x61, 0x5f
        /*0052*/ 	.byte	0x74, 0x6d, 0x61, 0x5f, 0x67, 0x6d, 0x6d, 0x61, 0x5f, 0x73, 0x73, 0x5f, 0x77, 0x61, 0x72, 0x70
        /*0062*/ 	.byte	0x73, 0x70, 0x65, 0x63, 0x69, 0x61, 0x6c, 0x69, 0x7a, 0x65, 0x64, 0x2e, 0x68, 0x70, 0x70, 0x00
	.type		__unnamed_1,@object
	.size		__unnamed_1,(.L_0 - __unnamed_1)
__unnamed_1:
        /*0072*/ 	.byte	0x76, 0x6f, 0x69, 0x64, 0x20, 0x63, 0x75, 0x74, 0x6c, 0x61, 0x73, 0x73, 0x3a, 0x3a, 0x67, 0x65
        /* <DEDUP_REMOVED lines=172> */
        /*0b42*/ 	.byte	0x5d, 0x00
.L_0:


//--------------------- .nv.shared._ZN7cutlass13device_kernelINS_4gemm6kernel13GemmUniversalIN4cute5tupleIJiiiiEEENS1_10collective13CollectiveMmaINS1_34MainloopSm90TmaGmmaWarpSpecializedILi2ENS5_IJNS4_1CILi1EEESB_SB_EEENS1_35KernelTmaWarpSpecializedCooperativeEEENS5_IJNSA_ILi256EEENSA_ILi64EEESF_EEEaNS5_IJlSB_lEEEaSI_NS4_8TiledMMAINS4_8MMA_AtomIJNS4_4SM904GMMA26MMA_64x64x32_S32S8S8_SS_TNEEEENS4_6LayoutINS5_IJNSA_ILi2EEESB_SB_EEENS5_IJSB_NSA_ILi0EEESS_EEEEENS5_IJNS4_10UnderscoreESV_SV_EEEEENS4_13SM90_TMA_LOADENS4_14ComposedLayoutINS4_7SwizzleILi3ELi4ELi3EEENS4_18smem_ptr_flag_bitsILi8EEENSP_INS5_IJNSA_ILi8EEENSA_ILi128EEEEEENS5_IJS15_SB_EEEEEEEvNS4_8identityESY_S19_vS1A_EENS_8epilogue10collective6detail29Sm90TmaWarpSpecializedAdapterINS1D_15DefaultEpilogueIaSI_SI_NS1C_6thread17LinearCombinationIaLi1EiiLNS1H_9ScaleType4KindE0ELNS_15FloatRoundStyleE2EaEENS1_15EpilogueDefaultEEEEEvvEEEEvNT_6ParamsE --------------------------
	.section	.nv.shared._ZN7cutlass13device_kernelINS_4gemm6kernel13GemmUniversalIN4cute5tupleIJiiiiEEENS1_10collective13CollectiveMmaINS1_34MainloopSm90TmaGmmaWarpSpecializedILi2ENS5_IJNS4_1CILi1EEESB_SB_EEENS1_35KernelTmaWarpSpecializedCooperativeEEENS5_IJNSA_ILi256EEENSA_ILi64EEESF_EEEaNS5_IJlSB_lEEEaSI_NS4_8TiledMMAINS4_8MMA_AtomIJNS4_4SM904GMMA26MMA_64x64x32_S32S8S8_SS_TNEEEENS4_6LayoutINS5_IJNSA_ILi2EEESB_SB_EEENS5_IJSB_NSA_ILi0EEESS_EEEEENS5_IJNS4_10UnderscoreESV_SV_EEEEENS4_13SM90_TMA_LOADENS4_14ComposedLayoutINS4_7SwizzleILi3ELi4ELi3EEENS4_18smem_ptr_flag_bitsILi8EEENSP_INS5_IJNSA_ILi8EEENSA_ILi128EEEEEENS5_IJS15_SB_EEEEEEEvNS4_8identityESY_S19_vS1A_EENS_8epilogue10collective6detail29Sm90TmaWarpSpecializedAdapterINS1D_15DefaultEpilogueIaSI_SI_NS1C_6thread17LinearCombinationIaLi1EiiLNS1H_9ScaleType4KindE0ELNS_15FloatRoundStyleE2EaEENS1_15EpilogueDefaultEEEEEvvEEEEvNT_6ParamsE,"aw",@nobits
	.sectionflags	@""
	.align	16
	.zero		1024


//--------------------- .nv.shared.reserved.0     --------------------------
	.section	.nv.shared.reserved.0,"aw",@nobits
	.weak		__nv_reservedSMEM_offset_0_alias
	.size		__nv_reservedSMEM_offset_0_alias, 0, 0
	.other		__nv_reservedSMEM_offset_0_alias,@"STO_CUDA_RESERVED_SHARED STV_DEFAULT"
__nv_reservedSMEM_offset_0_alias:
	.zero		0


//--------------------- .nv.global                --------------------------
	.section	.nv.global,"aw",@nobits
.nv.global:
	.type		_ZN40_INTERNAL_85195831_4_k_cu_7c403c01_116804cute1_E,@object
	.size		_ZN40_INTERNAL_85195831_4_k_cu_7c403c01_116804cute1_E,(_ZN40_INTERNAL_85195831_4_k_cu_7c403c01_116804cuda3std3__45__cpo6cbeginE - _ZN40_INTERNAL_85195831_4_k_cu_7c403c01_116804cute1_E)
_ZN40_INTERNAL_85195831_4_k_cu_7c403c01_116804cute1_E:
	.zero		1
	.type		_ZN40_INTERNAL_85195831_4_k_cu_7c403c01_116804cuda3std3__45__cpo6cbeginE,@object
	.size		_ZN40_INTERNAL_85195831_4_k_cu_7c403c01_116804cuda3std3__45__cpo6cbeginE,(_ZN40_INTERNAL_85195831_4_k_cu_7c403c01_116804cuda3std3__48in_placeE - _ZN40_INTERNAL_85195831_4_k_cu_7c403c01_116804cuda3std3__45__cpo6cbeginE)
_ZN40_INTERNAL_85195831_4_k_cu_7c403c01_116804cuda3std3__45__cpo6cbeginE:
	.zero		1
	.type		_ZN40_INTERNAL_85195831_4_k_cu_7c403c01_116804cuda3std3__48in_placeE,@object
	.size		_ZN40_INTERNAL_85195831_4_k_cu_7c403c01_116804cuda3std3__48in_placeE,(_ZN40_INTERNAL_85195831_4_k_cu_7c403c01_116804cuda3std6ranges3__45__cpo9iter_moveE - _ZN40_INTERNAL_85195831_4_k_cu_7c403c01_116804cuda3std3__48in_placeE)
_ZN40_INTERNAL_85195831_4_k_cu_7c403c01_116804cuda3std3__48in_placeE:
	.zero		1
	.type		_ZN40_INTERNAL_85195831_4_k_cu_7c403c01_116804cuda3std6ranges3__45__cpo9iter_moveE,@object
	.size		_ZN40_INTERNAL_85195831_4_k_cu_7c403c01_116804cuda3std6ranges3__45__cpo9iter_moveE,(_ZN40_INTERNAL_85195831_4_k_cu_7c403c01_116804cuda3std3__45__cpo5beginE - _ZN40_INTERNAL_85195831_4_k_cu_7c403c01_116804cuda3std6ranges3__45__cpo9iter_moveE)
_ZN40_INTERNAL_85195831_4_k_cu_7c403c01_116804cuda3std6ranges3__45__cpo9iter_moveE:
	.zero		1
	.type		_ZN40_INTERNAL_85195831_4_k_cu_7c403c01_116804cuda3std3__45__cpo5beginE,@object
	.size		_ZN40_INTERNAL_85195831_4_k_cu_7c403c01_116804cuda3std3__45__cpo5beginE,(_ZN40_INTERNAL_85195831_4_k_cu_7c403c01_116804cuda3std3__442_GLOBAL__N__85195831_4_k_cu_7c403c01_116806ignoreE - _ZN40_INTERNAL_85195831_4_k_cu_7c403c01_116804cuda3std3__45__cpo5beginE)
_ZN40_INTERNAL_85195831_4_k_cu_7c403c01_116804cuda3std3__45__cpo5beginE:
	.zero		1
	.type		_ZN40_INTERNAL_85195831_4_k_cu_7c403c01_116804cuda3std3__442_GLOBAL__N__85195831_4_k_cu_7c403c01_116806ignoreE,@object
	.size		_ZN40_INTERNAL_85195831_4_k_cu_7c403c01_116804cuda3std3__442_GLOBAL__N__85195831_4_k_cu_7c403c01_116806ignoreE,(_ZN40_INTERNAL_85195831_4_k_cu_7c403c01_116804cute7productE - _ZN40_INTERNAL_85195831_4_k_cu_7c403c01_116804cuda3std3__442_GLOBAL__N__85195831_4_k_cu_7c403c01_116806ignoreE)
_ZN40_INTERNAL_85195831_4_k_cu_7c403c01_116804cuda3std3__442_GLOBAL__N__85195831_4_k_cu_7c403c01_116806ignoreE:
	.zero		1
	.type		_ZN40_INTERNAL_85195831_4_k_cu_7c403c01_116804cute7productE,@object
	.size		_ZN40_INTERNAL_85195831_4_k_cu_7c403c01_116804cute7productE,(_ZN40_INTERNAL_85195831_4_k_cu_7c403c01_116804cuda3std3__45__cpo3endE - _ZN40_INTERNAL_85195831_4_k_cu_7c403c01_116804cute7productE)
_ZN40_INTERNAL_85195831_4_k_cu_7c403c01_116804cute7productE:
	.zero		1
	.type		_ZN40_INTERNAL_85195831_4_k_cu_7c403c01_116804cuda3std3__45__cpo3endE,@object
	.size		_ZN40_INTERNAL_85195831_4_k_cu_7c403c01_116804cuda3std3__45__cpo3endE,(_ZN40_INTERNAL_85195831_4_k_cu_7c403c01_116804cuda3std3__419piecewise_constructE - _ZN40_INTERNAL_85195831_4_k_cu_7c403c01_116804cuda3std3__45__cpo3endE)
_ZN40_INTERNAL_85195831_4_k_cu_7c403c01_116804cuda3std3__45__cpo3endE:
	.zero		1
	.type		_ZN40_INTERNAL_85195831_4_k_cu_7c403c01_116804cuda3std3__419piecewise_constructE,@object
	.size		_ZN40_INTERNAL_85195831_4_k_cu_7c403c01_116804cuda3std3__419piecewise_constructE,(_ZN40_INTERNAL_85195831_4_k_cu_7c403c01_116804cuda3std3__45__cpo4cendE - _ZN40_INTERNAL_85195831_4_k_cu_7c403c01_116804cuda3std3__419piecewise_constructE)
_ZN40_INTERNAL_85195831_4_k_cu_7c403c01_116804cuda3std3__419piecewise_constructE:
	.zero		1
	.type		_ZN40_INTERNAL_85195831_4_k_cu_7c403c01_116804cuda3std3__45__cpo4cendE,@object
	.size		_ZN40_INTERNAL_85195831_4_k_cu_7c403c01_116804cuda3std3__45__cpo4cendE,(_ZN40_INTERNAL_85195831_4_k_cu_7c403c01_116804cuda3std6ranges3__45__cpo4swapE - _ZN40_INTERNAL_85195831_4_k_cu_7c403c01_116804cuda3std3__45__cpo4cendE)
_ZN40_INTERNAL_85195831_4_k_cu_7c403c01_116804cuda3std3__45__cpo4cendE:
	.zero		1
	.type		_ZN40_INTERNAL_85195831_4_k_cu_7c403c01_116804cuda3std6ranges3__45__cpo4swapE,@object
	.size		_ZN40_INTERNAL_85195831_4_k_cu_7c403c01_116804cuda3std6ranges3__45__cpo4swapE,(.L_8 - _ZN40_INTERNAL_85195831_4_k_cu_7c403c01_116804cuda3std6ranges3__45__cpo4swapE)
_ZN40_INTERNAL_85195831_4_k_cu_7c403c01_116804cuda3std6ranges3__45__cpo4swapE:
	.zero		1
.L_8:


//--------------------- .nv.constant0._ZN7cutlass13device_kernelINS_4gemm6kernel13GemmUniversalIN4cute5tupleIJiiiiEEENS1_10collective13CollectiveMmaINS1_34MainloopSm90TmaGmmaWarpSpecializedILi2ENS5_IJNS4_1CILi1EEESB_SB_EEENS1_35KernelTmaWarpSpecializedCooperativeEEENS5_IJNSA_ILi256EEENSA_ILi64EEESF_EEEaNS5_IJlSB_lEEEaSI_NS4_8TiledMMAINS4_8MMA_AtomIJNS4_4SM904GMMA26MMA_64x64x32_S32S8S8_SS_TNEEEENS4_6LayoutINS5_IJNSA_ILi2EEESB_SB_EEENS5_IJSB_NSA_ILi0EEESS_EEEEENS5_IJNS4_10UnderscoreESV_SV_EEEEENS4_13SM90_TMA_LOADENS4_14ComposedLayoutINS4_7SwizzleILi3ELi4ELi3EEENS4_18smem_ptr_flag_bitsILi8EEENSP_INS5_IJNSA_ILi8EEENSA_ILi128EEEEEENS5_IJS15_SB_EEEEEEEvNS4_8identityESY_S19_vS1A_EENS_8epilogue10collective6detail29Sm90TmaWarpSpecializedAdapterINS1D_15DefaultEpilogueIaSI_SI_NS1C_6thread17LinearCombinationIaLi1EiiLNS1H_9ScaleType4KindE0ELNS_15FloatRoundStyleE2EaEENS1_15EpilogueDefaultEEEEEvvEEEEvNT_6ParamsE --------------------------
	.section	.nv.constant0._ZN7cutlass13device_kernelINS_4gemm6kernel13GemmUniversalIN4cute5tupleIJiiiiEEENS1_10collective13CollectiveMmaINS1_34MainloopSm90TmaGmmaWarpSpecializedILi2ENS5_IJNS4_1CILi1EEESB_SB_EEENS1_35KernelTmaWarpSpecializedCooperativeEEENS5_IJNSA_ILi256EEENSA_ILi64EEESF_EEEaNS5_IJlSB_lEEEaSI_NS4_8TiledMMAINS4_8MMA_AtomIJNS4_4SM904GMMA26MMA_64x64x32_S32S8S8_SS_TNEEEENS4_6LayoutINS5_IJNSA_ILi2EEESB_SB_EEENS5_IJSB_NSA_ILi0EEESS_EEEEENS5_IJNS4_10UnderscoreESV_SV_EEEEENS4_13SM90_TMA_LOADENS4_14ComposedLayoutINS4_7SwizzleILi3ELi4ELi3EEENS4_18smem_ptr_flag_bitsILi8EEENSP_INS5_IJNSA_ILi8EEENSA_ILi128EEEEEENS5_IJS15_SB_EEEEEEEvNS4_8identityESY_S19_vS1A_EENS_8epilogue10collective6detail29Sm90TmaWarpSpecializedAdapterINS1D_15DefaultEpilogueIaSI_SI_NS1C_6thread17LinearCombinationIaLi1EiiLNS1H_9ScaleType4KindE0ELNS_15FloatRoundStyleE2EaEENS1_15EpilogueDefaultEEEEEvvEEEEvNT_6ParamsE,"a",@progbits
	.sectionflags	@""
	.align	4
.nv.constant0._ZN7cutlass13device_kernelINS_4gemm6kernel13GemmUniversalIN4cute5tupleIJiiiiEEENS1_10collective13CollectiveMmaINS1_34MainloopSm90TmaGmmaWarpSpecializedILi2ENS5_IJNS4_1CILi1EEESB_SB_EEENS1_35KernelTmaWarpSpecializedCooperativeEEENS5_IJNSA_ILi256EEENSA_ILi64EEESF_EEEaNS5_IJlSB_lEEEaSI_NS4_8TiledMMAINS4_8MMA_AtomIJNS4_4SM904GMMA26MMA_64x64x32_S32S8S8_SS_TNEEEENS4_6LayoutINS5_IJNSA_ILi2EEESB_SB_EEENS5_IJSB_NSA_ILi0EEESS_EEEEENS5_IJNS4_10UnderscoreESV_SV_EEEEENS4_13SM90_TMA_LOADENS4_14ComposedLayoutINS4_7SwizzleILi3ELi4ELi3EEENS4_18smem_ptr_flag_bitsILi8EEENSP_INS5_IJNSA_ILi8EEENSA_ILi128EEEEEENS5_IJS15_SB_EEEEEEEvNS4_8identityESY_S19_vS1A_EENS_8epilogue10collective6detail29Sm90TmaWarpSpecializedAdapterINS1D_15DefaultEpilogueIaSI_SI_NS1C_6thread17LinearCombinationIaLi1EiiLNS1H_9ScaleType4KindE0ELNS_15FloatRoundStyleE2EaEENS1_15EpilogueDefaultEEEEEvvEEEEvNT_6ParamsE:
	.zero		1664


//--------------------- SYMBOLS --------------------------

	.type		.nv.reservedSmem.offset0,@object
	.size		.nv.reservedSmem.offset0,0x4
	.type		__assertfail,@function
